//
// Generated by NVIDIA NVVM Compiler
//
// Compiler Build ID: CL-36424714
// Cuda compilation tools, release 13.0, V13.0.88
// Based on NVVM 20.0.0
//

.version 9.0
.target sm_100
.address_size 64

	// .globl	_Z4initjP17curandStateXORWOW
.global .align 4 .b8 precalc_xorwow_matrix[102400];
.global .align 4 .b8 precalc_xorwow_offset_matrix[102400];
.global .align 4 .b8 mrg32k3aM1[2304];
.global .align 4 .b8 mrg32k3aM2[2304];
.global .align 4 .b8 mrg32k3aM1SubSeq[2016];
.global .align 4 .b8 mrg32k3aM2SubSeq[2016];
.global .align 4 .b8 mrg32k3aM1Seq[2304];
.global .align 4 .b8 mrg32k3aM2Seq[2304];
.const .align 8 .b8 __cr_lgamma_table[72];
// _ZZ14approximate_piP17curandStateXORWOWPiiE13partial_Count has been demoted

.visible .entry _Z4initjP17curandStateXORWOW(
	.param .u32 _Z4initjP17curandStateXORWOW_param_0,
	.param .u64 .ptr .align 1 _Z4initjP17curandStateXORWOW_param_1
)
{
	.reg .pred 	%p<24>;
	.reg .b32 	%r<409>;
	.reg .b64 	%rd<18>;

	ld.param.u32 	%r182, [_Z4initjP17curandStateXORWOW_param_0];
	ld.param.u64 	%rd8, [_Z4initjP17curandStateXORWOW_param_1];
	cvta.to.global.u64 	%rd9, %rd8;
	mov.u32 	%r183, %ctaid.x;
	mov.u32 	%r184, %ntid.x;
	mov.u32 	%r185, %tid.x;
	mad.lo.s32 	%r186, %r183, %r184, %r185;
	cvt.s64.s32 	%rd17, %r186;
	mul.wide.s32 	%rd10, %r186, 48;
	add.s64 	%rd2, %rd9, %rd10;
	xor.b32  	%r187, %r182, -1429050551;
	mul.lo.s32 	%r188, %r187, 1099087573;
	add.s32 	%r189, %r188, -638133224;
	add.s32 	%r190, %r188, 123456789;
	st.global.v2.u32 	[%rd2], {%r189, %r190};
	xor.b32  	%r191, %r188, 362436069;
	mov.b32 	%r192, -123459836;
	st.global.v2.u32 	[%rd2+8], {%r191, %r192};
	add.s32 	%r193, %r188, 5783321;
	mov.b32 	%r194, -589760388;
	st.global.v2.u32 	[%rd2+16], {%r194, %r193};
	setp.eq.s32 	%p1, %r186, 0;
	@%p1 bra 	$L__BB0_42;
	mov.b32 	%r315, 0;
	mov.u64 	%rd12, precalc_xorwow_matrix;
$L__BB0_2:
	and.b64  	%rd4, %rd17, 3;
	setp.eq.s64 	%p2, %rd4, 0;
	@%p2 bra 	$L__BB0_41;
	mul.wide.u32 	%rd11, %r315, 3200;
	add.s64 	%rd5, %rd12, %rd11;
	cvt.u32.u64 	%r2, %rd4;
	mov.b32 	%r316, 0;
$L__BB0_4:
	mov.b32 	%r329, 0;
	mov.u32 	%r330, %r329;
	mov.u32 	%r331, %r329;
	mov.u32 	%r332, %r329;
	mov.u32 	%r333, %r329;
	mov.u32 	%r322, %r329;
$L__BB0_5:
	mul.wide.u32 	%rd13, %r322, 4;
	add.s64 	%rd14, %rd2, %rd13;
	ld.global.u32 	%r10, [%rd14+4];
	shl.b32 	%r11, %r322, 5;
	mov.b32 	%r328, 0;
$L__BB0_6:
	.pragma "nounroll";
	shr.u32 	%r199, %r10, %r328;
	and.b32  	%r200, %r199, 1;
	setp.eq.b32 	%p3, %r200, 1;
	not.pred 	%p4, %p3;
	add.s32 	%r201, %r11, %r328;
	mul.lo.s32 	%r202, %r201, 5;
	mul.wide.u32 	%rd15, %r202, 4;
	add.s64 	%rd6, %rd5, %rd15;
	@%p4 bra 	$L__BB0_8;
	ld.global.u32 	%r203, [%rd6];
	xor.b32  	%r333, %r333, %r203;
	ld.global.u32 	%r204, [%rd6+4];
	xor.b32  	%r332, %r332, %r204;
	ld.global.u32 	%r205, [%rd6+8];
	xor.b32  	%r331, %r331, %r205;
	ld.global.u32 	%r206, [%rd6+12];
	xor.b32  	%r330, %r330, %r206;
	ld.global.u32 	%r207, [%rd6+16];
	xor.b32  	%r329, %r329, %r207;
$L__BB0_8:
	and.b32  	%r209, %r199, 2;
	setp.eq.s32 	%p5, %r209, 0;
	@%p5 bra 	$L__BB0_10;
	ld.global.u32 	%r210, [%rd6+20];
	xor.b32  	%r333, %r333, %r210;
	ld.global.u32 	%r211, [%rd6+24];
	xor.b32  	%r332, %r332, %r211;
	ld.global.u32 	%r212, [%rd6+28];
	xor.b32  	%r331, %r331, %r212;
	ld.global.u32 	%r213, [%rd6+32];
	xor.b32  	%r330, %r330, %r213;
	ld.global.u32 	%r214, [%rd6+36];
	xor.b32  	%r329, %r329, %r214;
$L__BB0_10:
	and.b32  	%r216, %r199, 4;
	setp.eq.s32 	%p6, %r216, 0;
	@%p6 bra 	$L__BB0_12;
	ld.global.u32 	%r217, [%rd6+40];
	xor.b32  	%r333, %r333, %r217;
	ld.global.u32 	%r218, [%rd6+44];
	xor.b32  	%r332, %r332, %r218;
	ld.global.u32 	%r219, [%rd6+48];
	xor.b32  	%r331, %r331, %r219;
	ld.global.u32 	%r220, [%rd6+52];
	xor.b32  	%r330, %r330, %r220;
	ld.global.u32 	%r221, [%rd6+56];
	xor.b32  	%r329, %r329, %r221;
$L__BB0_12:
	and.b32  	%r223, %r199, 8;
	setp.eq.s32 	%p7, %r223, 0;
	@%p7 bra 	$L__BB0_14;
	ld.global.u32 	%r224, [%rd6+60];
	xor.b32  	%r333, %r333, %r224;
	ld.global.u32 	%r225, [%rd6+64];
	xor.b32  	%r332, %r332, %r225;
	ld.global.u32 	%r226, [%rd6+68];
	xor.b32  	%r331, %r331, %r226;
	ld.global.u32 	%r227, [%rd6+72];
	xor.b32  	%r330, %r330, %r227;
	ld.global.u32 	%r228, [%rd6+76];
	xor.b32  	%r329, %r329, %r228;
$L__BB0_14:
	and.b32  	%r230, %r199, 16;
	setp.eq.s32 	%p8, %r230, 0;
	@%p8 bra 	$L__BB0_16;
	ld.global.u32 	%r231, [%rd6+80];
	xor.b32  	%r333, %r333, %r231;
	ld.global.u32 	%r232, [%rd6+84];
	xor.b32  	%r332, %r332, %r232;
	ld.global.u32 	%r233, [%rd6+88];
	xor.b32  	%r331, %r331, %r233;
	ld.global.u32 	%r234, [%rd6+92];
	xor.b32  	%r330, %r330, %r234;
	ld.global.u32 	%r235, [%rd6+96];
	xor.b32  	%r329, %r329, %r235;
$L__BB0_16:
	and.b32  	%r237, %r199, 32;
	setp.eq.s32 	%p9, %r237, 0;
	@%p9 bra 	$L__BB0_18;
	ld.global.u32 	%r238, [%rd6+100];
	xor.b32  	%r333, %r333, %r238;
	ld.global.u32 	%r239, [%rd6+104];
	xor.b32  	%r332, %r332, %r239;
	ld.global.u32 	%r240, [%rd6+108];
	xor.b32  	%r331, %r331, %r240;
	ld.global.u32 	%r241, [%rd6+112];
	xor.b32  	%r330, %r330, %r241;
	ld.global.u32 	%r242, [%rd6+116];
	xor.b32  	%r329, %r329, %r242;
$L__BB0_18:
	and.b32  	%r244, %r199, 64;
	setp.eq.s32 	%p10, %r244, 0;
	@%p10 bra 	$L__BB0_20;
	ld.global.u32 	%r245, [%rd6+120];
	xor.b32  	%r333, %r333, %r245;
	ld.global.u32 	%r246, [%rd6+124];
	xor.b32  	%r332, %r332, %r246;
	ld.global.u32 	%r247, [%rd6+128];
	xor.b32  	%r331, %r331, %r247;
	ld.global.u32 	%r248, [%rd6+132];
	xor.b32  	%r330, %r330, %r248;
	ld.global.u32 	%r249, [%rd6+136];
	xor.b32  	%r329, %r329, %r249;
$L__BB0_20:
	and.b32  	%r251, %r199, 128;
	setp.eq.s32 	%p11, %r251, 0;
	@%p11 bra 	$L__BB0_22;
	ld.global.u32 	%r252, [%rd6+140];
	xor.b32  	%r333, %r333, %r252;
	ld.global.u32 	%r253, [%rd6+144];
	xor.b32  	%r332, %r332, %r253;
	ld.global.u32 	%r254, [%rd6+148];
	xor.b32  	%r331, %r331, %r254;
	ld.global.u32 	%r255, [%rd6+152];
	xor.b32  	%r330, %r330, %r255;
	ld.global.u32 	%r256, [%rd6+156];
	xor.b32  	%r329, %r329, %r256;
$L__BB0_22:
	and.b32  	%r258, %r199, 256;
	setp.eq.s32 	%p12, %r258, 0;
	@%p12 bra 	$L__BB0_24;
	ld.global.u32 	%r259, [%rd6+160];
	xor.b32  	%r333, %r333, %r259;
	ld.global.u32 	%r260, [%rd6+164];
	xor.b32  	%r332, %r332, %r260;
	ld.global.u32 	%r261, [%rd6+168];
	xor.b32  	%r331, %r331, %r261;
	ld.global.u32 	%r262, [%rd6+172];
	xor.b32  	%r330, %r330, %r262;
	ld.global.u32 	%r263, [%rd6+176];
	xor.b32  	%r329, %r329, %r263;
$L__BB0_24:
	and.b32  	%r265, %r199, 512;
	setp.eq.s32 	%p13, %r265, 0;
	@%p13 bra 	$L__BB0_26;
	ld.global.u32 	%r266, [%rd6+180];
	xor.b32  	%r333, %r333, %r266;
	ld.global.u32 	%r267, [%rd6+184];
	xor.b32  	%r332, %r332, %r267;
	ld.global.u32 	%r268, [%rd6+188];
	xor.b32  	%r331, %r331, %r268;
	ld.global.u32 	%r269, [%rd6+192];
	xor.b32  	%r330, %r330, %r269;
	ld.global.u32 	%r270, [%rd6+196];
	xor.b32  	%r329, %r329, %r270;
$L__BB0_26:
	and.b32  	%r272, %r199, 1024;
	setp.eq.s32 	%p14, %r272, 0;
	@%p14 bra 	$L__BB0_28;
	ld.global.u32 	%r273, [%rd6+200];
	xor.b32  	%r333, %r333, %r273;
	ld.global.u32 	%r274, [%rd6+204];
	xor.b32  	%r332, %r332, %r274;
	ld.global.u32 	%r275, [%rd6+208];
	xor.b32  	%r331, %r331, %r275;
	ld.global.u32 	%r276, [%rd6+212];
	xor.b32  	%r330, %r330, %r276;
	ld.global.u32 	%r277, [%rd6+216];
	xor.b32  	%r329, %r329, %r277;
$L__BB0_28:
	and.b32  	%r279, %r199, 2048;
	setp.eq.s32 	%p15, %r279, 0;
	@%p15 bra 	$L__BB0_30;
	ld.global.u32 	%r280, [%rd6+220];
	xor.b32  	%r333, %r333, %r280;
	ld.global.u32 	%r281, [%rd6+224];
	xor.b32  	%r332, %r332, %r281;
	ld.global.u32 	%r282, [%rd6+228];
	xor.b32  	%r331, %r331, %r282;
	ld.global.u32 	%r283, [%rd6+232];
	xor.b32  	%r330, %r330, %r283;
	ld.global.u32 	%r284, [%rd6+236];
	xor.b32  	%r329, %r329, %r284;
$L__BB0_30:
	and.b32  	%r286, %r199, 4096;
	setp.eq.s32 	%p16, %r286, 0;
	@%p16 bra 	$L__BB0_32;
	ld.global.u32 	%r287, [%rd6+240];
	xor.b32  	%r333, %r333, %r287;
	ld.global.u32 	%r288, [%rd6+244];
	xor.b32  	%r332, %r332, %r288;
	ld.global.u32 	%r289, [%rd6+248];
	xor.b32  	%r331, %r331, %r289;
	ld.global.u32 	%r290, [%rd6+252];
	xor.b32  	%r330, %r330, %r290;
	ld.global.u32 	%r291, [%rd6+256];
	xor.b32  	%r329, %r329, %r291;
$L__BB0_32:
	and.b32  	%r293, %r199, 8192;
	setp.eq.s32 	%p17, %r293, 0;
	@%p17 bra 	$L__BB0_34;
	ld.global.u32 	%r294, [%rd6+260];
	xor.b32  	%r333, %r333, %r294;
	ld.global.u32 	%r295, [%rd6+264];
	xor.b32  	%r332, %r332, %r295;
	ld.global.u32 	%r296, [%rd6+268];
	xor.b32  	%r331, %r331, %r296;
	ld.global.u32 	%r297, [%rd6+272];
	xor.b32  	%r330, %r330, %r297;
	ld.global.u32 	%r298, [%rd6+276];
	xor.b32  	%r329, %r329, %r298;
$L__BB0_34:
	and.b32  	%r300, %r199, 16384;
	setp.eq.s32 	%p18, %r300, 0;
	@%p18 bra 	$L__BB0_36;
	ld.global.u32 	%r301, [%rd6+280];
	xor.b32  	%r333, %r333, %r301;
	ld.global.u32 	%r302, [%rd6+284];
	xor.b32  	%r332, %r332, %r302;
	ld.global.u32 	%r303, [%rd6+288];
	xor.b32  	%r331, %r331, %r303;
	ld.global.u32 	%r304, [%rd6+292];
	xor.b32  	%r330, %r330, %r304;
	ld.global.u32 	%r305, [%rd6+296];
	xor.b32  	%r329, %r329, %r305;
$L__BB0_36:
	and.b32  	%r307, %r199, 32768;
	setp.eq.s32 	%p19, %r307, 0;
	@%p19 bra 	$L__BB0_38;
	ld.global.u32 	%r308, [%rd6+300];
	xor.b32  	%r333, %r333, %r308;
	ld.global.u32 	%r309, [%rd6+304];
	xor.b32  	%r332, %r332, %r309;
	ld.global.u32 	%r310, [%rd6+308];
	xor.b32  	%r331, %r331, %r310;
	ld.global.u32 	%r311, [%rd6+312];
	xor.b32  	%r330, %r330, %r311;
	ld.global.u32 	%r312, [%rd6+316];
	xor.b32  	%r329, %r329, %r312;
$L__BB0_38:
	add.s32 	%r328, %r328, 16;
	setp.ne.s32 	%p20, %r328, 32;
	@%p20 bra 	$L__BB0_6;
	mad.lo.s32 	%r313, %r322, -31, %r11;
	add.s32 	%r322, %r313, 1;
	setp.ne.s32 	%p21, %r322, 5;
	@%p21 bra 	$L__BB0_5;
	st.global.u32 	[%rd2+4], %r333;
	st.global.u32 	[%rd2+8], %r332;
	st.global.u32 	[%rd2+12], %r331;
	st.global.u32 	[%rd2+16], %r330;
	st.global.u32 	[%rd2+20], %r329;
	add.s32 	%r316, %r316, 1;
	setp.lt.u32 	%p22, %r316, %r2;
	@%p22 bra 	$L__BB0_4;
$L__BB0_41:
	shr.u64 	%rd7, %rd17, 2;
	add.s32 	%r315, %r315, 1;
	setp.gt.u64 	%p23, %rd17, 3;
	mov.u64 	%rd17, %rd7;
	@%p23 bra 	$L__BB0_2;
$L__BB0_42:
	mov.b32 	%r314, 0;
	st.global.v2.u32 	[%rd2+24], {%r314, %r314};
	st.global.u32 	[%rd2+32], %r314;
	mov.b64 	%rd16, 0;
	st.global.u64 	[%rd2+40], %rd16;
	ret;

}
	// .globl	_Z14approximate_piP17curandStateXORWOWPii
.visible .entry _Z14approximate_piP17curandStateXORWOWPii(
	.param .u64 .ptr .align 1 _Z14approximate_piP17curandStateXORWOWPii_param_0,
	.param .u64 .ptr .align 1 _Z14approximate_piP17curandStateXORWOWPii_param_1,
	.param .u32 _Z14approximate_piP17curandStateXORWOWPii_param_2
)
{
	.reg .pred 	%p<5>;
	.reg .b32 	%r<38>;
	.reg .b32 	%f<10>;
	.reg .b64 	%rd<7>;
	// demoted variable
	.shared .align 4 .b8 _ZZ14approximate_piP17curandStateXORWOWPiiE13partial_Count[8];
	ld.param.u64 	%rd1, [_Z14approximate_piP17curandStateXORWOWPii_param_0];
	ld.param.u64 	%rd2, [_Z14approximate_piP17curandStateXORWOWPii_param_1];
	ld.param.u32 	%r3, [_Z14approximate_piP17curandStateXORWOWPii_param_2];
	mov.u32 	%r1, %tid.x;
	setp.ne.s32 	%p1, %r1, 0;
	@%p1 bra 	$L__BB1_2;
	mov.b32 	%r4, 0;
	st.shared.u32 	[_ZZ14approximate_piP17curandStateXORWOWPiiE13partial_Count], %r4;
	st.shared.u32 	[_ZZ14approximate_piP17curandStateXORWOWPiiE13partial_Count+4], %r4;
$L__BB1_2:
	mov.u32 	%r5, %ctaid.x;
	mov.u32 	%r6, %ntid.x;
	mad.lo.s32 	%r2, %r5, %r6, %r1;
	setp.ge.s32 	%p2, %r2, %r3;
	@%p2 bra 	$L__BB1_8;
	cvta.to.global.u64 	%rd3, %rd1;
	mul.wide.s32 	%rd4, %r2, 48;
	add.s64 	%rd5, %rd3, %rd4;
	ld.global.v2.u32 	{%r7, %r8}, [%rd5];
	shr.u32 	%r9, %r8, 2;
	xor.b32  	%r10, %r9, %r8;
	ld.global.v2.u32 	{%r11, %r12}, [%rd5+8];
	ld.global.v2.u32 	{%r13, %r14}, [%rd5+16];
	shl.b32 	%r15, %r14, 4;
	shl.b32 	%r16, %r10, 1;
	xor.b32  	%r17, %r16, %r15;
	xor.b32  	%r18, %r17, %r10;
	xor.b32  	%r19, %r18, %r14;
	add.s32 	%r20, %r7, %r19;
	add.s32 	%r21, %r20, 362437;
	cvt.rn.f32.u32 	%f1, %r21;
	fma.rn.f32 	%f2, %f1, 0f2F800000, 0f2F000000;
	shr.u32 	%r22, %r11, 2;
	xor.b32  	%r23, %r22, %r11;
	st.global.v2.u32 	[%rd5+8], {%r13, %r14};
	shl.b32 	%r24, %r19, 4;
	shl.b32 	%r25, %r23, 1;
	xor.b32  	%r26, %r25, %r24;
	xor.b32  	%r27, %r26, %r23;
	xor.b32  	%r28, %r27, %r19;
	st.global.v2.u32 	[%rd5+16], {%r19, %r28};
	add.s32 	%r29, %r7, 724874;
	st.global.v2.u32 	[%rd5], {%r29, %r12};
	add.s32 	%r30, %r28, %r29;
	cvt.rn.f32.u32 	%f3, %r30;
	fma.rn.f32 	%f4, %f3, 0f2F800000, 0f2F000000;
	fma.rn.f32 	%f5, %f2, 0f40000000, 0fBF800000;
	fma.rn.f32 	%f6, %f4, 0f40000000, 0fBF800000;
	mul.f32 	%f7, %f6, %f6;
	fma.rn.f32 	%f8, %f5, %f5, %f7;
	sqrt.rn.f32 	%f9, %f8;
	setp.geu.f32 	%p3, %f9, 0f3F800000;
	@%p3 bra 	$L__BB1_5;
	atom.shared.add.u32 	%r32, [_ZZ14approximate_piP17curandStateXORWOWPiiE13partial_Count], 1;
	atom.shared.add.u32 	%r33, [_ZZ14approximate_piP17curandStateXORWOWPiiE13partial_Count+4], 1;
	bra.uni 	$L__BB1_6;
$L__BB1_5:
	atom.shared.add.u32 	%r31, [_ZZ14approximate_piP17curandStateXORWOWPiiE13partial_Count+4], 1;
$L__BB1_6:
	setp.ne.s32 	%p4, %r1, 0;
	bar.sync 	0;
	@%p4 bra 	$L__BB1_8;
	cvta.to.global.u64 	%rd6, %rd2;
	ld.shared.u32 	%r34, [_ZZ14approximate_piP17curandStateXORWOWPiiE13partial_Count];
	atom.global.add.u32 	%r35, [%rd6], %r34;
	ld.shared.u32 	%r36, [_ZZ14approximate_piP17curandStateXORWOWPiiE13partial_Count+4];
	atom.global.add.u32 	%r37, [%rd6+4], %r36;
$L__BB1_8:
	ret;

}


// ===== COMPILED SASS (sm_100) =====

	.target	sm_100

	.elftype	@"ET_EXEC"


//--------------------- .note.nv.tkinfo           --------------------------
	.section	.note.nv.tkinfo,"",@"SHT_NOTE"
	.sectionflags	@"SHF_NOTE_NV_TKINFO"
	.tkinfo
        /*0018*/ 	.word	0x00000002
        /*0030*/ 	.string	""
        /*0030*/ 	.string	"ptxas"
        /*0030*/ 	.string	"Cuda compilation tools, release 13.0, V13.0.88"
        /*0030*/ 	.string	"Build cuda_13.0.r13.0/compiler.36424714_0"
        /*0030*/ 	.string	"-arch sm_100 -m 64 "



//--------------------- .note.nv.cuinfo           --------------------------
	.section	.note.nv.cuinfo,"",@"SHT_NOTE"
	.sectionflags	@"SHF_NOTE_NV_CUINFO"
        /*0018*/ 	.short	0x0002
        /*001a*/ 	.short	0x0064
        /*001c*/ 	.short	0x0082
	.zero		2


//--------------------- .nv.info                  --------------------------
	.section	.nv.info,"",@"SHT_CUDA_INFO"
	.align	4


	//----- nvinfo : EIATTR_REGCOUNT
	.align		4
        /*0000*/ 	.byte	0x04, 0x2f
        /*0002*/ 	.short	(.L_10 - .L_9)
	.align		4
.L_9:
        /*0004*/ 	.word	index@(_Z4initjP17curandStateXORWOW)
        /*0008*/ 	.word	0x0000001f


	//----- nvinfo : EIATTR_FRAME_SIZE
	.align		4
.L_10:
        /*000c*/ 	.byte	0x04, 0x11
        /*000e*/ 	.short	(.L_12 - .L_11)
	.align		4
.L_11:
        /*0010*/ 	.word	index@(_Z4initjP17curandStateXORWOW)
        /*0014*/ 	.word	0x00000000


	//----- nvinfo : EIATTR_REGCOUNT
	.align		4
.L_12:
        /*0018*/ 	.byte	0x04, 0x2f
        /*001a*/ 	.short	(.L_14 - .L_13)
	.align		4
.L_13:
        /*001c*/ 	.word	index@(_Z14approximate_piP17curandStateXORWOWPii)
        /*0020*/ 	.word	0x00000010


	//----- nvinfo : EIATTR_FRAME_SIZE
	.align		4
.L_14:
        /*0024*/ 	.byte	0x04, 0x11
        /*0026*/ 	.short	(.L_16 - .L_15)
	.align		4
.L_15:
        /*0028*/ 	.word	index@($__internal_0_$__cuda_sm20_sqrt_rn_f32_slowpath)
        /*002c*/ 	.word	0x00000000


	//----- nvinfo : EIATTR_FRAME_SIZE
	.align		4
.L_16:
        /*0030*/ 	.byte	0x04, 0x11
        /*0032*/ 	.short	(.L_18 - .L_17)
	.align		4
.L_17:
        /*0034*/ 	.word	index@(_Z14approximate_piP17curandStateXORWOWPii)
        /*0038*/ 	.word	0x00000000


	//----- nvinfo : EIATTR_MIN_STACK_SIZE
	.align		4
.L_18:
        /*003c*/ 	.byte	0x04, 0x12
        /*003e*/ 	.short	(.L_20 - .L_19)
	.align		4
.L_19:
        /*0040*/ 	.word	index@(_Z14approximate_piP17curandStateXORWOWPii)
        /*0044*/ 	.word	0x00000000


	//----- nvinfo : EIATTR_MIN_STACK_SIZE
	.align		4
.L_20:
        /*0048*/ 	.byte	0x04, 0x12
        /*004a*/ 	.short	(.L_22 - .L_21)
	.align		4
.L_21:
        /*004c*/ 	.word	index@(_Z4initjP17curandStateXORWOW)
        /*0050*/ 	.word	0x00000000
.L_22:


//--------------------- .nv.compat                --------------------------
	.section	.nv.compat,"",@"SHT_CUDA_COMPAT_INFO"
	.align	4
        /*0000*/ 	.byte	0x02, 0x09, 0x00, 0x00, 0x02, 0x02, 0x01, 0x00, 0x02, 0x05, 0x05, 0x00, 0x03, 0x07, 0x01, 0x01
        /*0010*/ 	.byte	0x02, 0x03, 0x00, 0x00, 0x02, 0x06, 0x01, 0x00, 0x04, 0x0b, 0x08, 0x00, 0x01, 0x00, 0x00, 0x00
        /*0020*/ 	.byte	0x00, 0x00, 0x00, 0x00


//--------------------- .nv.info._Z14approximate_piP17curandStateXORWOWPii --------------------------
	.section	.nv.info._Z14approximate_piP17curandStateXORWOWPii,"",@"SHT_CUDA_INFO"
	.sectionflags	@""
	.align	4


	//----- nvinfo : EIATTR_CUDA_API_VERSION
	.align		4
        /*0000*/ 	.byte	0x04, 0x37
        /*0002*/ 	.short	(.L_24 - .L_23)
.L_23:
        /*0004*/ 	.word	0x00000082


	//----- nvinfo : EIATTR_KPARAM_INFO
	.align		4
.L_24:
        /*0008*/ 	.byte	0x04, 0x17
        /*000a*/ 	.short	(.L_26 - .L_25)
.L_25:
        /*000c*/ 	.word	0x00000000
        /*0010*/ 	.short	0x0002
        /*0012*/ 	.short	0x0010
        /*0014*/ 	.byte	0x00, 0xf0, 0x11, 0x00


	//----- nvinfo : EIATTR_KPARAM_INFO
	.align		4
.L_26:
        /*0018*/ 	.byte	0x04, 0x17
        /*001a*/ 	.short	(.L_28 - .L_27)
.L_27:
        /*001c*/ 	.word	0x00000000
        /*0020*/ 	.short	0x0001
        /*0022*/ 	.short	0x0008
        /*0024*/ 	.byte	0x00, 0xf5, 0x21, 0x00


	//----- nvinfo : EIATTR_KPARAM_INFO
	.align		4
.L_28:
        /*0028*/ 	.byte	0x04, 0x17
        /*002a*/ 	.short	(.L_30 - .L_29)
.L_29:
        /*002c*/ 	.word	0x00000000
        /*0030*/ 	.short	0x0000
        /*0032*/ 	.short	0x0000
        /*0034*/ 	.byte	0x00, 0xf5, 0x21, 0x00


	//----- nvinfo : EIATTR_SPARSE_MMA_MASK
	.align		4
.L_30:
        /*0038*/ 	.byte	0x03, 0x50
        /*003a*/ 	.short	0x0000


	//----- nvinfo : EIATTR_MAXREG_COUNT
	.align		4
        /*003c*/ 	.byte	0x03, 0x1b
        /*003e*/ 	.short	0x00ff


	//----- nvinfo : EIATTR_NUM_BARRIERS
	.align		4
        /*0040*/ 	.byte	0x02, 0x4c
        /*0042*/ 	.byte	0x01
	.zero		1


	//----- nvinfo : EIATTR_MERCURY_ISA_VERSION
	.align		4
        /*0044*/ 	.byte	0x03, 0x5f
        /*0046*/ 	.short	0x0101


	//----- nvinfo : EIATTR_VRC_CTA_INIT_COUNT
	.align		4
        /*0048*/ 	.byte	0x02, 0x4a
	.zero		1
	.zero		1


	//----- nvinfo : EIATTR_EXIT_INSTR_OFFSETS
	.align		4
        /*004c*/ 	.byte	0x04, 0x1c
        /*004e*/ 	.short	(.L_32 - .L_31)


	//   ....[0]....
.L_31:
        /*0050*/ 	.word	0x000000c0


	//   ....[1]....
        /*0054*/ 	.word	0x000004e0


	//   ....[2]....
        /*0058*/ 	.word	0x00000580


	//----- nvinfo : EIATTR_CRS_STACK_SIZE
	.align		4
.L_32:
        /*005c*/ 	.byte	0x04, 0x1e
        /*005e*/ 	.short	(.L_34 - .L_33)
.L_33:
        /*0060*/ 	.word	0x00000000


	//----- nvinfo : EIATTR_CBANK_PARAM_SIZE
	.align		4
.L_34:
        /*0064*/ 	.byte	0x03, 0x19
        /*0066*/ 	.short	0x0014


	//----- nvinfo : EIATTR_PARAM_CBANK
	.align		4
        /*0068*/ 	.byte	0x04, 0x0a
        /*006a*/ 	.short	(.L_36 - .L_35)
	.align		4
.L_35:
        /*006c*/ 	.word	index@(.nv.constant0._Z14approximate_piP17curandStateXORWOWPii)
        /*0070*/ 	.short	0x0380
        /*0072*/ 	.short	0x0014


	//----- nvinfo : EIATTR_SW_WAR
	.align		4
.L_36:
        /*0074*/ 	.byte	0x04, 0x36
        /*0076*/ 	.short	(.L_38 - .L_37)
.L_37:
        /*0078*/ 	.word	0x00000008
.L_38:


//--------------------- .nv.info._Z4initjP17curandStateXORWOW --------------------------
	.section	.nv.info._Z4initjP17curandStateXORWOW,"",@"SHT_CUDA_INFO"
	.sectionflags	@""
	.align	4


	//----- nvinfo : EIATTR_CUDA_API_VERSION
	.align		4
        /*0000*/ 	.byte	0x04, 0x37
        /*0002*/ 	.short	(.L_40 - .L_39)
.L_39:
        /*0004*/ 	.word	0x00000082


	//----- nvinfo : EIATTR_KPARAM_INFO
	.align		4
.L_40:
        /*0008*/ 	.byte	0x04, 0x17
        /*000a*/ 	.short	(.L_42 - .L_41)
.L_41:
        /*000c*/ 	.word	0x00000000
        /*0010*/ 	.short	0x0001
        /*0012*/ 	.short	0x0008
        /*0014*/ 	.byte	0x00, 0xf5, 0x21, 0x00


	//----- nvinfo : EIATTR_KPARAM_INFO
	.align		4
.L_42:
        /*0018*/ 	.byte	0x04, 0x17
        /*001a*/ 	.short	(.L_44 - .L_43)
.L_43:
        /*001c*/ 	.word	0x00000000
        /*0020*/ 	.short	0x0000
        /*0022*/ 	.short	0x0000
        /*0024*/ 	.byte	0x00, 0xf0, 0x11, 0x00


	//----- nvinfo : EIATTR_SPARSE_MMA_MASK
	.align		4
.L_44:
        /*0028*/ 	.byte	0x03, 0x50
        /*002a*/ 	.short	0x0000


	//----- nvinfo : EIATTR_MAXREG_COUNT
	.align		4
        /*002c*/ 	.byte	0x03, 0x1b
        /*002e*/ 	.short	0x00ff


	//----- nvinfo : EIATTR_MERCURY_ISA_VERSION
	.align		4
        /*0030*/ 	.byte	0x03, 0x5f
        /*0032*/ 	.short	0x0101


	//----- nvinfo : EIATTR_VRC_CTA_INIT_COUNT
	.align		4
        /*0034*/ 	.byte	0x02, 0x4a
	.zero		1
	.zero		1


	//----- nvinfo : EIATTR_EXIT_INSTR_OFFSETS
	.align		4
        /*0038*/ 	.byte	0x04, 0x1c
        /*003a*/ 	.short	(.L_46 - .L_45)


	//   ....[0]....
.L_45:
        /*003c*/ 	.word	0x00000eb0


	//----- nvinfo : EIATTR_CRS_STACK_SIZE
	.align		4
.L_46:
        /*0040*/ 	.byte	0x04, 0x1e
        /*0042*/ 	.short	(.L_48 - .L_47)
.L_47:
        /*0044*/ 	.word	0x00000000


	//----- nvinfo : EIATTR_CBANK_PARAM_SIZE
	.align		4
.L_48:
        /*0048*/ 	.byte	0x03, 0x19
        /*004a*/ 	.short	0x0010


	//----- nvinfo : EIATTR_PARAM_CBANK
	.align		4
        /*004c*/ 	.byte	0x04, 0x0a
        /*004e*/ 	.short	(.L_50 - .L_49)
	.align		4
.L_49:
        /*0050*/ 	.word	index@(.nv.constant0._Z4initjP17curandStateXORWOW)
        /*0054*/ 	.short	0x0380
        /*0056*/ 	.short	0x0010


	//----- nvinfo : EIATTR_SW_WAR
	.align		4
.L_50:
        /*0058*/ 	.byte	0x04, 0x36
        /*005a*/ 	.short	(.L_52 - .L_51)
.L_51:
        /*005c*/ 	.word	0x00000008
.L_52:


//--------------------- .nv.callgraph             --------------------------
	.section	.nv.callgraph,"",@"SHT_CUDA_CALLGRAPH"
	.align	4
	.sectionentsize	8
	.align		4
        /*0000*/ 	.word	0x00000000
	.align		4
        /*0004*/ 	.word	0xffffffff
	.align		4
        /*0008*/ 	.word	0x00000000
	.align		4
        /*000c*/ 	.word	0xfffffffe
	.align		4
        /*0010*/ 	.word	0x00000000
	.align		4
        /*0014*/ 	.word	0xfffffffd
	.align		4
        /*0018*/ 	.word	0x00000000
	.align		4
        /*001c*/ 	.word	0xfffffffc


//--------------------- .nv.constant4             --------------------------
	.section	.nv.constant4,"a",@progbits
	.align	8
	.align		8
.nv.constant4:
        /*0000*/ 	.dword	precalc_xorwow_matrix
	.align		8
        /*0008*/ 	.dword	precalc_xorwow_offset_matrix
	.align		8
        /*0010*/ 	.dword	mrg32k3aM1
	.align		8
        /*0018*/ 	.dword	mrg32k3aM2
	.align		8
        /*0020*/ 	.dword	mrg32k3aM1SubSeq
	.align		8
        /*0028*/ 	.dword	mrg32k3aM2SubSeq
	.align		8
        /*0030*/ 	.dword	mrg32k3aM1Seq
	.align		8
        /*0038*/ 	.dword	mrg32k3aM2Seq


//--------------------- .nv.constant3             --------------------------
	.section	.nv.constant3,"a",@progbits
	.align	8
.nv.constant3:
	.type		__cr_lgamma_table,@object
	.size		__cr_lgamma_table,(.L_8 - __cr_lgamma_table)
__cr_lgamma_table:
        /*0000*/ 	.byte	0x00, 0x00, 0x00, 0x00, 0x00, 0x00, 0x00, 0x00, 0x00, 0x00, 0x00, 0x00, 0x00, 0x00, 0x00, 0x00
        /*0010*/ 	.byte	0xef, 0x39, 0xfa, 0xfe, 0x42, 0x2e, 0xe6, 0x3f, 0x02, 0x20, 0x2a, 0xfa, 0x0b, 0xab, 0xfc, 0x3f
        /*0020*/ 	.byte	0xf9, 0x2c, 0x92, 0x7c, 0xa7, 0x6c, 0x09, 0x40, 0xc9, 0x79, 0x44, 0x3c, 0x64, 0x26, 0x13, 0x40
        /*0030*/ 	.byte	0xca, 0x01, 0xcf, 0x3a, 0x27, 0x51, 0x1a, 0x40, 0x30, 0xcc, 0x2d, 0xf3, 0xe1, 0x0c, 0x21, 0x40
        /*0040*/ 	.byte	0x0d, 0xb7, 0xfc, 0x82, 0x8e, 0x35, 0x25, 0x40
.L_8:


//--------------------- .text._Z14approximate_piP17curandStateXORWOWPii --------------------------
	.section	.text._Z14approximate_piP17curandStateXORWOWPii,"ax",@progbits
	.align	128
        .global         _Z14approximate_piP17curandStateXORWOWPii
        .type           _Z14approximate_piP17curandStateXORWOWPii,@function
        .size           _Z14approximate_piP17curandStateXORWOWPii,(.L_x_17 - _Z14approximate_piP17curandStateXORWOWPii)
        .other          _Z14approximate_piP17curandStateXORWOWPii,@"STO_CUDA_ENTRY STV_DEFAULT"
_Z14approximate_piP17curandStateXORWOWPii:
.text._Z14approximate_piP17curandStateXORWOWPii:
[----:B------:R-:W-:Y:S01]  /*0000*/  LDC R1, c[0x0][0x37c] ;  /* 0x0000df00ff017b82 */ /* 0x000fe20000000800 */
[----:B------:R-:W0:Y:S07]  /*0010*/  S2R R6, SR_TID.X ;  /* 0x0000000000067919 */ /* 0x000e2e0000002100 */
[----:B------:R-:W1:Y:S01]  /*0020*/  S2UR UR4, SR_CTAID.X ;  /* 0x00000000000479c3 */ /* 0x000e620000002500 */
[----:B------:R-:W2:Y:S07]  /*0030*/  LDCU UR5, c[0x0][0x390] ;  /* 0x00007200ff0577ac */ /* 0x000eae0008000800 */
[----:B------:R-:W1:Y:S01]  /*0040*/  LDC R5, c[0x0][0x360] ;  /* 0x0000d800ff057b82 */ /* 0x000e620000000800 */
[----:B0-----:R-:W-:Y:S01]  /*0050*/  ISETP.NE.AND P0, PT, R6, RZ, PT ;  /* 0x000000ff0600720c */ /* 0x001fe20003f05270 */
[----:B-1----:R-:W-:-:S05]  /*0060*/  IMAD R5, R5, UR4, R6 ;  /* 0x0000000405057c24 */ /* 0x002fca000f8e0206 */
[----:B--2---:R-:W-:-:S07]  /*0070*/  ISETP.GE.AND P1, PT, R5, UR5, PT ;  /* 0x0000000505007c0c */ /* 0x004fce000bf26270 */
[----:B------:R-:W0:Y:S01]  /*0080*/  @!P0 S2R R3, SR_CgaCtaId ;  /* 0x0000000000038919 */ /* 0x000e220000008800 */
[----:B------:R-:W-:-:S04]  /*0090*/  @!P0 MOV R0, 0x400 ;  /* 0x0000040000008802 */ /* 0x000fc80000000f00 */
[----:B0-----:R-:W-:-:S05]  /*00a0*/  @!P0 LEA R0, R3, R0, 0x18 ;  /* 0x0000000003008211 */ /* 0x001fca00078ec0ff */
[----:B------:R0:W-:Y:S01]  /*00b0*/  @!P0 STS.64 [R0], RZ ;  /* 0x000000ff00008388 */ /* 0x0001e20000000a00 */
[----:B------:R-:W-:Y:S05]  /*00c0*/  @P1 EXIT ;  /* 0x000000000000194d */ /* 0x000fea0003800000 */
[----:B------:R-:W1:Y:S01]  /*00d0*/  LDC.64 R2, c[0x0][0x380] ;  /* 0x0000e000ff027b82 */ /* 0x000e620000000a00 */
[----:B------:R-:W2:Y:S01]  /*00e0*/  LDCU.64 UR6, c[0x0][0x358] ;  /* 0x00006b00ff0677ac */ /* 0x000ea20008000a00 */
[----:B-1----:R-:W-:-:S05]  /*00f0*/  IMAD.WIDE R2, R5, 0x30, R2 ;  /* 0x0000003005027825 */ /* 0x002fca00078e0202 */
[----:B--2---:R-:W0:Y:S04]  /*0100*/  LDG.E.64 R10, desc[UR6][R2.64] ;  /* 0x00000006020a7981 */ /* 0x004e28000c1e1b00 */
[----:B------:R-:W2:Y:S04]  /*0110*/  LDG.E.64 R4, desc[UR6][R2.64+0x10] ;  /* 0x0000100602047981 */ /* 0x000ea8000c1e1b00 */
[----:B------:R-:W3:Y:S01]  /*0120*/  LDG.E.64 R8, desc[UR6][R2.64+0x8] ;  /* 0x0000080602087981 */ /* 0x000ee2000c1e1b00 */
[----:B------:R-:W-:Y:S01]  /*0130*/  BSSY.RECONVERGENT B0, `(.L_x_0) ;  /* 0x0000028000007945 */ /* 0x000fe20003800200 */
[----:B0-----:R-:W-:-:S04]  /*0140*/  SHF.R.U32.HI R0, RZ, 0x2, R11 ;  /* 0x00000002ff007819 */ /* 0x001fc8000001160b */
[----:B------:R-:W-:Y:S01]  /*0150*/  LOP3.LUT R0, R0, R11, RZ, 0x3c, !PT ;  /* 0x0000000b00007212 */ /* 0x000fe200078e3cff */
[----:B--2---:R-:W-:Y:S01]  /*0160*/  IMAD.SHL.U32 R7, R5, 0x10, RZ ;  /* 0x0000001005077824 */ /* 0x004fe200078e00ff */
[----:B------:R0:W-:Y:S01]  /*0170*/  STG.E.64 desc[UR6][R2.64+0x8], R4 ;  /* 0x0000080402007986 */ /* 0x0001e2000c101b06 */
[----:B---3--:R-:W-:Y:S02]  /*0180*/  SHF.R.U32.HI R13, RZ, 0x2, R8 ;  /* 0x00000002ff0d7819 */ /* 0x008fe40000011608 */
[----:B------:R-:W-:Y:S02]  /*0190*/  IMAD.SHL.U32 R11, R0, 0x2, RZ ;  /* 0x00000002000b7824 */ /* 0x000fe400078e00ff */
[----:B------:R-:W-:-:S03]  /*01a0*/  LOP3.LUT R13, R13, R8, RZ, 0x3c, !PT ;  /* 0x000000080d0d7212 */ /* 0x000fc600078e3cff */
[----:B------:R-:W-:Y:S01]  /*01b0*/  LOP3.LUT R12, R0, R11, R7, 0x96, !PT ;  /* 0x0000000b000c7212 */ /* 0x000fe200078e9607 */
[----:B------:R-:W-:Y:S01]  /*01c0*/  IMAD.MOV.U32 R11, RZ, RZ, 0x40000000 ;  /* 0x40000000ff0b7424 */ /* 0x000fe200078e00ff */
[----:B------:R-:W-:Y:S02]  /*01d0*/  SHF.L.U32 R7, R13, 0x1, RZ ;  /* 0x000000010d077819 */ /* 0x000fe400000006ff */
[----:B------:R-:W-:Y:S02]  /*01e0*/  LOP3.LUT R12, R12, R5, RZ, 0x3c, !PT ;  /* 0x000000050c0c7212 */ /* 0x000fe400078e3cff */
[C---:B------:R-:W-:Y:S02]  /*01f0*/  IADD3 R8, PT, PT, R10.reuse, 0xb0f8a, RZ ;  /* 0x000b0f8a0a087810 */ /* 0x040fe40007ffe0ff */
[----:B------:R-:W-:Y:S01]  /*0200*/  IADD3 R10, PT, PT, R10, 0x587c5, R12 ;  /* 0x000587c50a0a7810 */ /* 0x000fe20007ffe00c */
[----:B------:R-:W-:Y:S02]  /*0210*/  IMAD.SHL.U32 R0, R12, 0x10, RZ ;  /* 0x000000100c007824 */ /* 0x000fe400078e00ff */
[----:B------:R0:W-:Y:S01]  /*0220*/  STG.E.64 desc[UR6][R2.64], R8 ;  /* 0x0000000802007986 */ /* 0x0001e2000c101b06 */
[----:B------:R-:W-:-:S02]  /*0230*/  I2FP.F32.U32 R10, R10 ;  /* 0x0000000a000a7245 */ /* 0x000fc40000201000 */
[----:B------:R-:W-:Y:S01]  /*0240*/  LOP3.LUT R13, R13, R7, R0, 0x96, !PT ;  /* 0x000000070d0d7212 */ /* 0x000fe200078e9600 */
[----:B------:R-:W-:-:S03]  /*0250*/  HFMA2 R7, -RZ, RZ, 0.1171875, 0 ;  /* 0x2f800000ff077431 */ /* 0x000fc600000001ff */
[----:B------:R-:W-:-:S05]  /*0260*/  LOP3.LUT R13, R13, R12, RZ, 0x3c, !PT ;  /* 0x0000000c0d0d7212 */ /* 0x000fca00078e3cff */
[----:B------:R-:W-:Y:S01]  /*0270*/  IMAD.IADD R0, R13, 0x1, R8 ;  /* 0x000000010d007824 */ /* 0x000fe200078e0208 */
[----:B------:R0:W-:Y:S01]  /*0280*/  STG.E.64 desc[UR6][R2.64+0x10], R12 ;  /* 0x0000100c02007986 */ /* 0x0001e2000c101b06 */
[----:B------:R-:W-:-:S03]  /*0290*/  FFMA R10, R10, R7, 1.1641532182693481445e-10 ;  /* 0x2f0000000a0a7423 */ /* 0x000fc60000000007 */
[----:B------:R-:W-:Y:S01]  /*02a0*/  I2FP.F32.U32 R0, R0 ;  /* 0x0000000000007245 */ /* 0x000fe20000201000 */
[----:B------:R-:W-:-:S04]  /*02b0*/  FFMA R10, R10, R11, -1 ;  /* 0xbf8000000a0a7423 */ /* 0x000fc8000000000b */
[----:B------:R-:W-:-:S04]  /*02c0*/  FFMA R0, R0, R7, 1.1641532182693481445e-10 ;  /* 0x2f00000000007423 */ /* 0x000fc80000000007 */
[----:B------:R-:W-:-:S04]  /*02d0*/  FFMA R0, R0, R11, -1 ;  /* 0xbf80000000007423 */ /* 0x000fc8000000000b */
[----:B------:R-:W-:-:S04]  /*02e0*/  FMUL R7, R0, R0 ;  /* 0x0000000000077220 */ /* 0x000fc80000400000 */
[----:B------:R-:W-:-:S04]  /*02f0*/  FFMA R0, R10, R10, R7 ;  /* 0x0000000a0a007223 */ /* 0x000fc80000000007 */
[----:B------:R0:W1:Y:S01]  /*0300*/  MUFU.RSQ R7, R0 ;  /* 0x0000000000077308 */ /* 0x0000620000001400 */
[----:B------:R-:W-:-:S04]  /*0310*/  IADD3 R10, PT, PT, R0, -0xd000000, RZ ;  /* 0xf3000000000a7810 */ /* 0x000fc80007ffe0ff */
[----:B------:R-:W-:-:S13]  /*0320*/  ISETP.GT.U32.AND P0, PT, R10, 0x727fffff, PT ;  /* 0x727fffff0a00780c */ /* 0x000fda0003f04070 */
[----:B01----:R-:W-:Y:S05]  /*0330*/  @!P0 BRA `(.L_x_1) ;  /* 0x00000000000c8947 */ /* 0x003fea0003800000 */
[----:B------:R-:W-:-:S07]  /*0340*/  MOV R8, 0x360 ;  /* 0x0000036000087802 */ /* 0x000fce0000000f00 */
[----:B------:R-:W-:Y:S05]  /*0350*/  CALL.REL.NOINC `($__internal_0_$__cuda_sm20_sqrt_rn_f32_slowpath) ;  /* 0x00000000008c7944 */ /* 0x000fea0003c00000 */
[----:B------:R-:W-:Y:S05]  /*0360*/  BRA `(.L_x_2) ;  /* 0x0000000000107947 */ /* 0x000fea0003800000 */
.L_x_1:
[----:B------:R-:W-:Y:S01]  /*0370*/  FMUL.FTZ R3, R0, R7 ;  /* 0x0000000700037220 */ /* 0x000fe20000410000 */
[----:B------:R-:W-:-:S03]  /*0380*/  FMUL.FTZ R7, R7, 0.5 ;  /* 0x3f00000007077820 */ /* 0x000fc60000410000 */
[----:B------:R-:W-:-:S04]  /*0390*/  FFMA R0, -R3, R3, R0 ;  /* 0x0000000303007223 */ /* 0x000fc80000000100 */
[----:B------:R-:W-:-:S07]  /*03a0*/  FFMA R0, R0, R7, R3 ;  /* 0x0000000700007223 */ /* 0x000fce0000000003 */
.L_x_2:
[----:B------:R-:W-:Y:S05]  /*03b0*/  BSYNC.RECONVERGENT B0 ;  /* 0x0000000000007941 */ /* 0x000fea0003800200 */
.L_x_0:
[----:B------:R-:W-:Y:S01]  /*03c0*/  FSETP.GEU.AND P0, PT, R0, 1, PT ;  /* 0x3f8000000000780b */ /* 0x000fe20003f0e000 */
[----:B------:R-:W-:-:S12]  /*03d0*/  BSSY.RECONVERGENT B0, `(.L_x_3) ;  /* 0x000000e000007945 */ /* 0x000fd80003800200 */
[----:B------:R-:W-:Y:S05]  /*03e0*/  @P0 BRA `(.L_x_4) ;  /* 0x00000000001c0947 */ /* 0x000fea0003800000 */
[----:B------:R-:W0:Y:S01]  /*03f0*/  S2UR UR5, SR_CgaCtaId ;  /* 0x00000000000579c3 */ /* 0x000e220000008800 */
[----:B------:R-:W-:Y:S02]  /*0400*/  UMOV UR4, 0x400 ;  /* 0x0000040000047882 */ /* 0x000fe40000000000 */
[----:B0-----:R-:W-:-:S06]  /*0410*/  ULEA UR4, UR5, UR4, 0x18 ;  /* 0x0000000405047291 */ /* 0x001fcc000f8ec0ff */
[----:B------:R-:W-:-:S05]  /*0420*/  IMAD.U32 R7, RZ, RZ, UR4 ;  /* 0x00000004ff077e24 */ /* 0x000fca000f8e00ff */
[----:B------:R0:W-:Y:S04]  /*0430*/  ATOMS.POPC.INC.32 RZ, [R7+URZ] ;  /* 0x0000000007ff7f8c */ /* 0x0001e8000d8000ff */
[----:B------:R0:W-:Y:S01]  /*0440*/  ATOMS.POPC.INC.32 RZ, [R7+URZ+0x4] ;  /* 0x0000040007ff7f8c */ /* 0x0001e2000d8000ff */
[----:B------:R-:W-:Y:S05]  /*0450*/  BRA `(.L_x_5) ;  /* 0x0000000000147947 */ /* 0x000fea0003800000 */
.L_x_4:
[----:B------:R-:W0:Y:S01]  /*0460*/  S2UR UR5, SR_CgaCtaId ;  /* 0x00000000000579c3 */ /* 0x000e220000008800 */
[----:B------:R-:W-:Y:S02]  /*0470*/  UMOV UR4, 0x400 ;  /* 0x0000040000047882 */ /* 0x000fe40000000000 */
[----:B0-----:R-:W-:-:S06]  /*0480*/  ULEA UR4, UR5, UR4, 0x18 ;  /* 0x0000000405047291 */ /* 0x001fcc000f8ec0ff */
[----:B------:R-:W-:-:S05]  /*0490*/  MOV R7, UR4 ;  /* 0x0000000400077c02 */ /* 0x000fca0008000f00 */
[----:B------:R1:W-:Y:S02]  /*04a0*/  ATOMS.POPC.INC.32 RZ, [R7+URZ+0x4] ;  /* 0x0000040007ff7f8c */ /* 0x0003e4000d8000ff */
.L_x_5:
[----:B------:R-:W-:Y:S05]  /*04b0*/  BSYNC.RECONVERGENT B0 ;  /* 0x0000000000007941 */ /* 0x000fea0003800200 */
.L_x_3:
[----:B------:R-:W-:Y:S01]  /*04c0*/  BAR.SYNC.DEFER_BLOCKING 0x0 ;  /* 0x0000000000007b1d */ /* 0x000fe20000010000 */
[----:B------:R-:W-:-:S13]  /*04d0*/  ISETP.NE.AND P0, PT, R6, RZ, PT ;  /* 0x000000ff0600720c */ /* 0x000fda0003f05270 */
[----:B------:R-:W-:Y:S05]  /*04e0*/  @P0 EXIT ;  /* 0x000000000000094d */ /* 0x000fea0003800000 */
[----:B01----:R-:W0:Y:S01]  /*04f0*/  LDS.64 R6, [R7] ;  /* 0x0000000007067984 */ /* 0x003e220000000a00 */
[----:B------:R-:W1:Y:S01]  /*0500*/  LDCU.64 UR4, c[0x0][0x388] ;  /* 0x00007100ff0477ac */ /* 0x000e620008000a00 */
[----:B------:R-:W0:Y:S01]  /*0510*/  LDC.64 R2, c[0x0][0x388] ;  /* 0x0000e200ff027b82 */ /* 0x000e220000000a00 */
[----:B-1----:R-:W-:-:S04]  /*0520*/  UIADD3 UR4, UP0, UPT, UR4, 0x4, URZ ;  /* 0x0000000404047890 */ /* 0x002fc8000ff1e0ff */
[----:B------:R-:W-:Y:S02]  /*0530*/  UIADD3.X UR5, UPT, UPT, URZ, UR5, URZ, UP0, !UPT ;  /* 0x00000005ff057290 */ /* 0x000fe400087fe4ff */
[----:B------:R-:W-:-:S04]  /*0540*/  IMAD.U32 R4, RZ, RZ, UR4 ;  /* 0x00000004ff047e24 */ /* 0x000fc8000f8e00ff */
[----:B------:R-:W-:Y:S01]  /*0550*/  MOV R5, UR5 ;  /* 0x0000000500057c02 */ /* 0x000fe20008000f00 */
[----:B0-----:R-:W-:Y:S04]  /*0560*/  REDG.E.ADD.STRONG.GPU desc[UR6][R2.64], R6 ;  /* 0x000000060200798e */ /* 0x001fe8000c12e106 */
[----:B------:R-:W-:Y:S01]  /*0570*/  REDG.E.ADD.STRONG.GPU desc[UR6][R4.64], R7 ;  /* 0x000000070400798e */ /* 0x000fe2000c12e106 */
[----:B------:R-:W-:Y:S05]  /*0580*/  EXIT ;  /* 0x000000000000794d */ /* 0x000fea0003800000 */
        .weak           $__internal_0_$__cuda_sm20_sqrt_rn_f32_slowpath
        .type           $__internal_0_$__cuda_sm20_sqrt_rn_f32_slowpath,@function
        .size           $__internal_0_$__cuda_sm20_sqrt_rn_f32_slowpath,(.L_x_17 - $__internal_0_$__cuda_sm20_sqrt_rn_f32_slowpath)
$__internal_0_$__cuda_sm20_sqrt_rn_f32_slowpath:
[----:B------:R-:W-:-:S13]  /*0590*/  LOP3.LUT P0, RZ, R0, 0x7fffffff, RZ, 0xc0, !PT ;  /* 0x7fffffff00ff7812 */ /* 0x000fda000780c0ff */
[----:B------:R-:W-:Y:S01]  /*05a0*/  @!P0 IMAD.MOV.U32 R2, RZ, RZ, R0 ;  /* 0x000000ffff028224 */ /* 0x000fe200078e0000 */
[----:B------:R-:W-:Y:S06]  /*05b0*/  @!P0 BRA `(.L_x_6) ;  /* 0x0000000000408947 */ /* 0x000fec0003800000 */
[----:B------:R-:W-:-:S13]  /*05c0*/  FSETP.GEU.FTZ.AND P0, PT, R0, RZ, PT ;  /* 0x000000ff0000720b */ /* 0x000fda0003f1e000 */
[----:B------:R-:W-:Y:S01]  /*05d0*/  @!P0 MOV R2, 0x7fffffff ;  /* 0x7fffffff00028802 */ /* 0x000fe20000000f00 */
[----:B------:R-:W-:Y:S06]  /*05e0*/  @!P0 BRA `(.L_x_6) ;  /* 0x0000000000348947 */ /* 0x000fec0003800000 */
[----:B------:R-:W-:-:S13]  /*05f0*/  FSETP.GTU.FTZ.AND P0, PT, |R0|, +INF , PT ;  /* 0x7f8000000000780b */ /* 0x000fda0003f1c200 */
[----:B------:R-:W-:Y:S01]  /*0600*/  @P0 FADD.FTZ R2, R0, 1 ;  /* 0x3f80000000020421 */ /* 0x000fe20000010000 */
[----:B------:R-:W-:Y:S06]  /*0610*/  @P0 BRA `(.L_x_6) ;  /* 0x0000000000280947 */ /* 0x000fec0003800000 */
[----:B------:R-:W-:-:S13]  /*0620*/  FSETP.NEU.FTZ.AND P0, PT, |R0|, +INF , PT ;  /* 0x7f8000000000780b */ /* 0x000fda0003f1d200 */
[----:B------:R-:W-:-:S04]  /*0630*/  @P0 FFMA R3, R0, 1.84467440737095516160e+19, RZ ;  /* 0x5f80000000030823 */ /* 0x000fc800000000ff */
[----:B------:R-:W0:Y:S02]  /*0640*/  @P0 MUFU.RSQ R2, R3 ;  /* 0x0000000300020308 */ /* 0x000e240000001400 */
[----:B0-----:R-:W-:Y:S01]  /*0650*/  @P0 FMUL.FTZ R4, R3, R2 ;  /* 0x0000000203040220 */ /* 0x001fe20000410000 */
[----:B------:R-:W-:Y:S01]  /*0660*/  @P0 FMUL.FTZ R7, R2, 0.5 ;  /* 0x3f00000002070820 */ /* 0x000fe20000410000 */
[----:B------:R-:W-:Y:S02]  /*0670*/  @!P0 IMAD.MOV.U32 R2, RZ, RZ, R0 ;  /* 0x000000ffff028224 */ /* 0x000fe400078e0000 */
[----:B------:R-:W-:-:S04]  /*0680*/  @P0 FADD.FTZ R5, -R4, -RZ ;  /* 0x800000ff04050221 */ /* 0x000fc80000010100 */
[----:B------:R-:W-:-:S04]  /*0690*/  @P0 FFMA R5, R4, R5, R3 ;  /* 0x0000000504050223 */ /* 0x000fc80000000003 */
[----:B------:R-:W-:-:S04]  /*06a0*/  @P0 FFMA R5, R5, R7, R4 ;  /* 0x0000000705050223 */ /* 0x000fc80000000004 */
[----:B------:R-:W-:-:S07]  /*06b0*/  @P0 FMUL.FTZ R2, R5, 2.3283064365386962891e-10 ;  /* 0x2f80000005020820 */ /* 0x000fce0000410000 */
.L_x_6:
[----:B------:R-:W-:Y:S01]  /*06c0*/  HFMA2 R3, -RZ, RZ, 0, 0 ;  /* 0x00000000ff037431 */ /* 0x000fe200000001ff */
[----:B------:R-:W-:Y:S01]  /*06d0*/  MOV R0, R2 ;  /* 0x0000000200007202 */ /* 0x000fe20000000f00 */
[----:B------:R-:W-:-:S04]  /*06e0*/  IMAD.MOV.U32 R2, RZ, RZ, R8 ;  /* 0x000000ffff027224 */ /* 0x000fc800078e0008 */
[----:B------:R-:W-:Y:S05]  /*06f0*/  RET.REL.NODEC R2 `(_Z14approximate_piP17curandStateXORWOWPii) ;  /* 0xfffffff802407950 */ /* 0x000fea0003c3ffff */
.L_x_7:
[----:B------:R-:W-:-:S00]  /*0700*/  BRA `(.L_x_7) ;  /* 0xfffffffc00fc7947 */ /* 0x000fc0000383ffff */
[----:B------:R-:W-:-:S00]  /*0710*/  NOP ;  /* 0x0000000000007918 */ /* 0x000fc00000000000 */
        /* <DEDUP_REMOVED lines=14> */
.L_x_17:


//--------------------- .text._Z4initjP17curandStateXORWOW --------------------------
	.section	.text._Z4initjP17curandStateXORWOW,"ax",@progbits
	.align	128
        .global         _Z4initjP17curandStateXORWOW
        .type           _Z4initjP17curandStateXORWOW,@function
        .size           _Z4initjP17curandStateXORWOW,(.L_x_19 - _Z4initjP17curandStateXORWOW)
        .other          _Z4initjP17curandStateXORWOW,@"STO_CUDA_ENTRY STV_DEFAULT"
_Z4initjP17curandStateXORWOW:
.text._Z4initjP17curandStateXORWOW:
[----:B------:R-:W-:Y:S01]  /*0000*/  LDC R1, c[0x0][0x37c] ;  /* 0x0000df00ff017b82 */ /* 0x000fe20000000800 */
[----:B------:R-:W0:Y:S07]  /*0010*/  S2R R2, SR_TID.X ;  /* 0x0000000000027919 */ /* 0x000e2e0000002100 */
[----:B------:R-:W1:Y:S01]  /*0020*/  LDC R0, c[0x0][0x380] ;  /* 0x0000e000ff007b82 */ /* 0x000e620000000800 */
[----:B------:R-:W2:Y:S01]  /*0030*/  LDCU.64 UR4, c[0x0][0x358] ;  /* 0x00006b00ff0477ac */ /* 0x000ea20008000a00 */
[----:B------:R-:W-:Y:S01]  /*0040*/  IMAD.MOV.U32 R5, RZ, RZ, -0x75bd8fc ;  /* 0xf8a42704ff057424 */ /* 0x000fe200078e00ff */
[----:B------:R-:W-:Y:S01]  /*0050*/  BSSY.RECONVERGENT B0, `(.L_x_8) ;  /* 0x00000e2000007945 */ /* 0x000fe20003800200 */
[----:B------:R-:W-:-:S04]  /*0060*/  IMAD.MOV.U32 R8, RZ, RZ, -0x23270784 ;  /* 0xdcd8f87cff087424 */ /* 0x000fc800078e00ff */
[----:B------:R-:W0:Y:S08]  /*0070*/  S2UR UR6, SR_CTAID.X ;  /* 0x00000000000679c3 */ /* 0x000e300000002500 */
[----:B------:R-:W0:Y:S08]  /*0080*/  LDC R13, c[0x0][0x360] ;  /* 0x0000d800ff0d7b82 */ /* 0x000e300000000800 */
[----:B------:R-:W3:Y:S01]  /*0090*/  LDC.64 R6, c[0x0][0x388] ;  /* 0x0000e200ff067b82 */ /* 0x000ee20000000a00 */
[----:B-1----:R-:W-:-:S05]  /*00a0*/  LOP3.LUT R0, R0, 0xaad26b49, RZ, 0x3c, !PT ;  /* 0xaad26b4900007812 */ /* 0x002fca00078e3cff */
[----:B------:R-:W-:-:S04]  /*00b0*/  IMAD R0, R0, 0x4182bed5, RZ ;  /* 0x4182bed500007824 */ /* 0x000fc800078e02ff */
[C---:B------:R-:W-:Y:S01]  /*00c0*/  VIADD R3, R0.reuse, 0x75bcd15 ;  /* 0x075bcd1500037836 */ /* 0x040fe20000000000 */
[C---:B------:R-:W-:Y:S01]  /*00d0*/  LOP3.LUT R4, R0.reuse, 0x159a55e5, RZ, 0x3c, !PT ;  /* 0x159a55e500047812 */ /* 0x040fe200078e3cff */
[C---:B------:R-:W-:Y:S02]  /*00e0*/  VIADD R9, R0.reuse, 0x583f19 ;  /* 0x00583f1900097836 */ /* 0x040fe40000000000 */
[----:B0-----:R-:W-:Y:S02]  /*00f0*/  IMAD R13, R13, UR6, R2 ;  /* 0x000000060d0d7c24 */ /* 0x001fe4000f8e0202 */
[----:B------:R-:W-:-:S03]  /*0100*/  VIADD R2, R0, 0xd9f6dc18 ;  /* 0xd9f6dc1800027836 */ /* 0x000fc60000000000 */
[C---:B------:R-:W-:Y:S01]  /*0110*/  ISETP.NE.AND P0, PT, R13.reuse, RZ, PT ;  /* 0x000000ff0d00720c */ /* 0x040fe20003f05270 */
[----:B---3--:R-:W-:-:S05]  /*0120*/  IMAD.WIDE R6, R13, 0x30, R6 ;  /* 0x000000300d067825 */ /* 0x008fca00078e0206 */
[----:B--2---:R0:W-:Y:S04]  /*0130*/  STG.E.64 desc[UR4][R6.64], R2 ;  /* 0x0000000206007986 */ /* 0x0041e8000c101b04 */
[----:B------:R0:W-:Y:S04]  /*0140*/  STG.E.64 desc[UR4][R6.64+0x8], R4 ;  /* 0x0000080406007986 */ /* 0x0001e8000c101b04 */
[----:B------:R0:W-:Y:S01]  /*0150*/  STG.E.64 desc[UR4][R6.64+0x10], R8 ;  /* 0x0000100806007986 */ /* 0x0001e2000c101b04 */
[----:B------:R-:W-:Y:S05]  /*0160*/  @!P0 BRA `(.L_x_9) ;  /* 0x0000000c00408947 */ /* 0x000fea0003800000 */
[----:B------:R-:W-:Y:S01]  /*0170*/  SHF.R.S32.HI R0, RZ, 0x1f, R13 ;  /* 0x0000001fff007819 */ /* 0x000fe2000001140d */
[----:B------:R-:W-:-:S07]  /*0180*/  IMAD.MOV.U32 R12, RZ, RZ, RZ ;  /* 0x000000ffff0c7224 */ /* 0x000fce00078e00ff */
.L_x_15:
[----:B0-----:R-:W-:Y:S01]  /*0190*/  LOP3.LUT R2, R13, 0x3, RZ, 0xc0, !PT ;  /* 0x000000030d027812 */ /* 0x001fe200078ec0ff */
[----:B------:R-:W-:Y:S03]  /*01a0*/  BSSY.RECONVERGENT B1, `(.L_x_10) ;  /* 0x00000c6000017945 */ /* 0x000fe60003800200 */
[----:B------:R-:W-:-:S04]  /*01b0*/  ISETP.NE.U32.AND P0, PT, R2, RZ, PT ;  /* 0x000000ff0200720c */ /* 0x000fc80003f05070 */
[----:B------:R-:W-:-:S13]  /*01c0*/  ISETP.NE.AND.EX P0, PT, RZ, RZ, PT, P0 ;  /* 0x000000ffff00720c */ /* 0x000fda0003f05300 */
[----:B------:R-:W-:Y:S05]  /*01d0*/  @!P0 BRA `(.L_x_11) ;  /* 0x0000000c00088947 */ /* 0x000fea0003800000 */
[----:B------:R-:W0:Y:S01]  /*01e0*/  LDC.64 R8, c[0x4][RZ] ;  /* 0x01000000ff087b82 */ /* 0x000e220000000a00 */
[----:B------:R-:W-:Y:S02]  /*01f0*/  IMAD.MOV.U32 R14, RZ, RZ, RZ ;  /* 0x000000ffff0e7224 */ /* 0x000fe400078e00ff */
[----:B0-----:R-:W-:-:S07]  /*0200*/  IMAD.WIDE.U32 R8, R12, 0xc80, R8 ;  /* 0x00000c800c087825 */ /* 0x001fce00078e0008 */
.L_x_14:
[----:B0-----:R-:W-:Y:S01]  /*0210*/  IMAD.MOV.U32 R15, RZ, RZ, RZ ;  /* 0x000000ffff0f7224 */ /* 0x001fe200078e00ff */
[----:B------:R-:W-:Y:S01]  /*0220*/  CS2R R2, SRZ ;  /* 0x0000000000027805 */ /* 0x000fe2000001ff00 */
[----:B------:R-:W-:Y:S01]  /*0230*/  IMAD.MOV.U32 R17, RZ, RZ, RZ ;  /* 0x000000ffff117224 */ /* 0x000fe200078e00ff */
[----:B------:R-:W-:-:S07]  /*0240*/  CS2R R4, SRZ ;  /* 0x0000000000047805 */ /* 0x000fce000001ff00 */
.L_x_13:
[----:B------:R-:W-:-:S05]  /*0250*/  IMAD.WIDE.U32 R10, R17, 0x4, R6 ;  /* 0x00000004110a7825 */ /* 0x000fca00078e0006 */
[----:B------:R0:W5:Y:S01]  /*0260*/  LDG.E R16, desc[UR4][R10.64+0x4] ;  /* 0x000004040a107981 */ /* 0x000162000c1e1900 */
[----:B------:R-:W-:-:S07]  /*0270*/  IMAD.MOV.U32 R19, RZ, RZ, RZ ;  /* 0x000000ffff137224 */ /* 0x000fce00078e00ff */
.L_x_12:
[----:B-----5:R-:W-:Y:S01]  /*0280*/  SHF.R.U32.HI R24, RZ, R19, R16 ;  /* 0x00000013ff187219 */ /* 0x020fe20000011610 */
[----:B0-----:R-:W-:-:S03]  /*0290*/  IMAD.SHL.U32 R10, R17, 0x20, RZ ;  /* 0x00000020110a7824 */ /* 0x001fc600078e00ff */
[----:B------:R-:W-:Y:S01]  /*02a0*/  LOP3.LUT R11, R24, 0x1, RZ, 0xc0, !PT ;  /* 0x00000001180b7812 */ /* 0x000fe200078ec0ff */
[----:B------:R-:W-:-:S03]  /*02b0*/  IMAD.IADD R10, R10, 0x1, R19 ;  /* 0x000000010a0a7824 */ /* 0x000fc600078e0213 */
[----:B------:R-:W-:Y:S01]  /*02c0*/  ISETP.NE.U32.AND P0, PT, R11, 0x1, PT ;  /* 0x000000010b00780c */ /* 0x000fe20003f05070 */
[----:B------:R-:W-:-:S03]  /*02d0*/  IMAD R11, R10, 0x5, RZ ;  /* 0x000000050a0b7824 */ /* 0x000fc600078e02ff */
[----:B------:R-:W-:Y:S01]  /*02e0*/  R2P PR, R24, 0x7e ;  /* 0x0000007e18007804 */ /* 0x000fe20000000000 */
[----:B------:R-:W-:-:S08]  /*02f0*/  IMAD.WIDE.U32 R10, R11, 0x4, R8 ;  /* 0x000000040b0a7825 */ /* 0x000fd000078e0008 */
[----:B------:R-:W2:Y:S04]  /*0300*/  @!P0 LDG.E R18, desc[UR4][R10.64] ;  /* 0x000000040a128981 */ /* 0x000ea8000c1e1900 */
[----:B------:R-:W3:Y:S04]  /*0310*/  @!P0 LDG.E R20, desc[UR4][R10.64+0x10] ;  /* 0x000010040a148981 */ /* 0x000ee8000c1e1900 */
[----:B------:R-:W4:Y:S04]  /*0320*/  @P1 LDG.E R22, desc[UR4][R10.64+0x14] ;  /* 0x000014040a161981 */ /* 0x000f28000c1e1900 */
[----:B------:R-:W4:Y:S04]  /*0330*/  @P2 LDG.E R26, desc[UR4][R10.64+0x28] ;  /* 0x000028040a1a2981 */ /* 0x000f28000c1e1900 */
[----:B------:R-:W4:Y:S04]  /*0340*/  @!P0 LDG.E R21, desc[UR4][R10.64+0x4] ;  /* 0x000004040a158981 */ /* 0x000f28000c1e1900 */
[----:B------:R-:W4:Y:S04]  /*0350*/  @!P0 LDG.E R23, desc[UR4][R10.64+0xc] ;  /* 0x00000c040a178981 */ /* 0x000f28000c1e1900 */
[----:B------:R-:W4:Y:S04]  /*0360*/  @P1 LDG.E R25, desc[UR4][R10.64+0x18] ;  /* 0x000018040a191981 */ /* 0x000f28000c1e1900 */
[----:B------:R-:W4:Y:S04]  /*0370*/  @P3 LDG.E R28, desc[UR4][R10.64+0x3c] ;  /* 0x00003c040a1c3981 */ /* 0x000f28000c1e1900 */
[----:B------:R-:W4:Y:S01]  /*0380*/  @P6 LDG.E R27, desc[UR4][R10.64+0x7c] ;  /* 0x00007c040a1b6981 */ /* 0x000f22000c1e1900 */
[----:B--2---:R-:W-:-:S03]  /*0390*/  @!P0 LOP3.LUT R15, R15, R18, RZ, 0x3c, !PT ;  /* 0x000000120f0f8212 */ /* 0x004fc600078e3cff */
[----:B------:R-:W2:Y:S01]  /*03a0*/  @!P0 LDG.E R18, desc[UR4][R10.64+0x8] ;  /* 0x000008040a128981 */ /* 0x000ea2000c1e1900 */
[----:B---3--:R-:W-:-:S03]  /*03b0*/  @!P0 LOP3.LUT R3, R3, R20, RZ, 0x3c, !PT ;  /* 0x0000001403038212 */ /* 0x008fc600078e3cff */
[----:B------:R-:W3:Y:S01]  /*03c0*/  @P1 LDG.E R20, desc[UR4][R10.64+0x24] ;  /* 0x000024040a141981 */ /* 0x000ee2000c1e1900 */
[----:B----4-:R-:W-:-:S03]  /*03d0*/  @P1 LOP3.LUT R15, R15, R22, RZ, 0x3c, !PT ;  /* 0x000000160f0f1212 */ /* 0x010fc600078e3cff */
[----:B------:R-:W4:Y:S01]  /*03e0*/  @P2 LDG.E R22, desc[UR4][R10.64+0x38] ;  /* 0x000038040a162981 */ /* 0x000f22000c1e1900 */
[----:B------:R-:W-:-:S03]  /*03f0*/  @P2 LOP3.LUT R15, R15, R26, RZ, 0x3c, !PT ;  /* 0x0000001a0f0f2212 */ /* 0x000fc600078e3cff */
[----:B------:R-:W4:Y:S01]  /*0400*/  @P4 LDG.E R26, desc[UR4][R10.64+0x50] ;  /* 0x000050040a1a4981 */ /* 0x000f22000c1e1900 */
[----:B------:R-:W-:-:S03]  /*0410*/  @!P0 LOP3.LUT R4, R4, R21, RZ, 0x3c, !PT ;  /* 0x0000001504048212 */ /* 0x000fc600078e3cff */
[----:B------:R-:W4:Y:S01]  /*0420*/  @P1 LDG.E R21, desc[UR4][R10.64+0x20] ;  /* 0x000020040a151981 */ /* 0x000f22000c1e1900 */
[----:B------:R-:W-:-:S03]  /*0430*/  @!P0 LOP3.LUT R2, R2, R23, RZ, 0x3c, !PT ;  /* 0x0000001702028212 */ /* 0x000fc600078e3cff */
[----:B------:R-:W4:Y:S01]  /*0440*/  @P2 LDG.E R23, desc[UR4][R10.64+0x2c] ;  /* 0x00002c040a172981 */ /* 0x000f22000c1e1900 */
[----:B------:R-:W-:-:S03]  /*0450*/  @P1 LOP3.LUT R4, R4, R25, RZ, 0x3c, !PT ;  /* 0x0000001904041212 */ /* 0x000fc600078e3cff */
[----:B------:R-:W4:Y:S01]  /*0460*/  @P2 LDG.E R25, desc[UR4][R10.64+0x34] ;  /* 0x000034040a192981 */ /* 0x000f22000c1e1900 */
[----:B--2---:R-:W-:-:S03]  /*0470*/  @!P0 LOP3.LUT R5, R5, R18, RZ, 0x3c, !PT ;  /* 0x0000001205058212 */ /* 0x004fc600078e3cff */
[----:B------:R-:W2:Y:S01]  /*0480*/  @P1 LDG.E R18, desc[UR4][R10.64+0x1c] ;  /* 0x00001c040a121981 */ /* 0x000ea2000c1e1900 */
[----:B---3--:R-:W-:-:S03]  /*0490*/  @P1 LOP3.LUT R3, R3, R20, RZ, 0x3c, !PT ;  /* 0x0000001403031212 */ /* 0x008fc600078e3cff */
[----:B------:R-:W3:Y:S01]  /*04a0*/  @P2 LDG.E R20, desc[UR4][R10.64+0x30] ;  /* 0x000030040a142981 */ /* 0x000ee2000c1e1900 */
[----:B----4-:R-:W-:-:S03]  /*04b0*/  @P2 LOP3.LUT R3, R3, R22, RZ, 0x3c, !PT ;  /* 0x0000001603032212 */ /* 0x010fc600078e3cff */
[----:B------:R-:W4:Y:S01]  /*04c0*/  @P3 LDG.E R22, desc[UR4][R10.64+0x4c] ;  /* 0x00004c040a163981 */ /* 0x000f22000c1e1900 */
[----:B------:R-:W-:-:S04]  /*04d0*/  @P3 LOP3.LUT R15, R15, R28, RZ, 0x3c, !PT ;  /* 0x0000001c0f0f3212 */ /* 0x000fc800078e3cff */
[----:B------:R-:W-:Y:S02]  /*04e0*/  @P4 LOP3.LUT R15, R15, R26, RZ, 0x3c, !PT ;  /* 0x0000001a0f0f4212 */ /* 0x000fe400078e3cff */
[----:B------:R-:W-:Y:S01]  /*04f0*/  @P1 LOP3.LUT R2, R2, R21, RZ, 0x3c, !PT ;  /* 0x0000001502021212 */ /* 0x000fe200078e3cff */
[----:B------:R-:W4:Y:S04]  /*0500*/  @P5 LDG.E R26, desc[UR4][R10.64+0x64] ;  /* 0x000064040a1a5981 */ /* 0x000f28000c1e1900 */
[----:B------:R-:W4:Y:S01]  /*0510*/  @P3 LDG.E R21, desc[UR4][R10.64+0x40] ;  /* 0x000040040a153981 */ /* 0x000f22000c1e1900 */
[----:B------:R-:W-:Y:S02]  /*0520*/  @P2 LOP3.LUT R4, R4, R23, RZ, 0x3c, !PT ;  /* 0x0000001704042212 */ /* 0x000fe400078e3cff */
[----:B------:R-:W-:Y:S01]  /*0530*/  @P2 LOP3.LUT R2, R2, R25, RZ, 0x3c, !PT ;  /* 0x0000001902022212 */ /* 0x000fe200078e3cff */
[----:B------:R-:W4:Y:S04]  /*0540*/  @P3 LDG.E R23, desc[UR4][R10.64+0x48] ;  /* 0x000048040a173981 */ /* 0x000f28000c1e1900 */
[----:B------:R-:W4:Y:S01]  /*0550*/  @P4 LDG.E R25, desc[UR4][R10.64+0x54] ;  /* 0x000054040a194981 */ /* 0x000f22000c1e1900 */
[----:B--2---:R-:W-:-:S03]  /*0560*/  @P1 LOP3.LUT R5, R5, R18, RZ, 0x3c, !PT ;  /* 0x0000001205051212 */ /* 0x004fc600078e3cff */
[----:B------:R-:W2:Y:S01]  /*0570*/  @P3 LDG.E R18, desc[UR4][R10.64+0x44] ;  /* 0x000044040a123981 */ /* 0x000ea2000c1e1900 */
[----:B---3--:R-:W-:-:S03]  /*0580*/  @P2 LOP3.LUT R5, R5, R20, RZ, 0x3c, !PT ;  /* 0x0000001405052212 */ /* 0x008fc600078e3cff */
[----:B------:R-:W3:Y:S01]  /*0590*/  @P4 LDG.E R20, desc[UR4][R10.64+0x58] ;  /* 0x000058040a144981 */ /* 0x000ee2000c1e1900 */
[----:B----4-:R-:W-:-:S03]  /*05a0*/  @P3 LOP3.LUT R3, R3, R22, RZ, 0x3c, !PT ;  /* 0x0000001603033212 */ /* 0x010fc600078e3cff */
[----:B------:R-:W4:Y:S01]  /*05b0*/  @P4 LDG.E R22, desc[UR4][R10.64+0x60] ;  /* 0x000060040a164981 */ /* 0x000f22000c1e1900 */
[----:B------:R-:W-:Y:S02]  /*05c0*/  LOP3.LUT P0, RZ, R24, 0x80, RZ, 0xc0, !PT ;  /* 0x0000008018ff7812 */ /* 0x000fe4000780c0ff */
[----:B------:R-:W-:Y:S02]  /*05d0*/  @P5 LOP3.LUT R15, R15, R26, RZ, 0x3c, !PT ;  /* 0x0000001a0f0f5212 */ /* 0x000fe400078e3cff */
[----:B------:R-:W4:Y:S01]  /*05e0*/  @P6 LDG.E R26, desc[UR4][R10.64+0x78] ;  /* 0x000078040a1a6981 */ /* 0x000f22000c1e1900 */
[----:B------:R-:W-:-:S03]  /*05f0*/  @P3 LOP3.LUT R4, R4, R21, RZ, 0x3c, !PT ;  /* 0x0000001504043212 */ /* 0x000fc600078e3cff */
[----:B------:R-:W4:Y:S01]  /*0600*/  @P4 LDG.E R21, desc[UR4][R10.64+0x5c] ;  /* 0x00005c040a154981 */ /* 0x000f22000c1e1900 */
[----:B------:R-:W-:-:S03]  /*0610*/  @P3 LOP3.LUT R2, R2, R23, RZ, 0x3c, !PT ;  /* 0x0000001702023212 */ /* 0x000fc600078e3cff */
[----:B------:R-:W4:Y:S01]  /*0620*/  @P5 LDG.E R23, desc[UR4][R10.64+0x68] ;  /* 0x000068040a175981 */ /* 0x000f22000c1e1900 */
[----:B------:R-:W-:-:S03]  /*0630*/  @P4 LOP3.LUT R4, R4, R25, RZ, 0x3c, !PT ;  /* 0x0000001904044212 */ /* 0x000fc600078e3cff */
[----:B------:R-:W4:Y:S01]  /*0640*/  @P5 LDG.E R25, desc[UR4][R10.64+0x70] ;  /* 0x000070040a195981 */ /* 0x000f22000c1e1900 */
[----:B--2---:R-:W-:-:S03]  /*0650*/  @P3 LOP3.LUT R5, R5, R18, RZ, 0x3c, !PT ;  /* 0x0000001205053212 */ /* 0x004fc600078e3cff */
[----:B------:R-:W2:Y:S01]  /*0660*/  @P5 LDG.E R18, desc[UR4][R10.64+0x6c] ;  /* 0x00006c040a125981 */ /* 0x000ea2000c1e1900 */
[----:B---3--:R-:W-:-:S03]  /*0670*/  @P4 LOP3.LUT R5, R5, R20, RZ, 0x3c, !PT ;  /* 0x0000001405054212 */ /* 0x008fc600078e3cff */
[----:B------:R-:W3:Y:S01]  /*0680*/  @P5 LDG.E R20, desc[UR4][R10.64+0x74] ;  /* 0x000074040a145981 */ /* 0x000ee2000c1e1900 */
[----:B----4-:R-:W-:-:S03]  /*0690*/  @P4 LOP3.LUT R3, R3, R22, RZ, 0x3c, !PT ;  /* 0x0000001603034212 */ /* 0x010fc600078e3cff */
[----:B------:R-:W4:Y:S01]  /*06a0*/  @P0 LDG.E R22, desc[UR4][R10.64+0x8c] ;  /* 0x00008c040a160981 */ /* 0x000f22000c1e1900 */
[----:B------:R-:W-:-:S03]  /*06b0*/  @P6 LOP3.LUT R15, R15, R26, RZ, 0x3c, !PT ;  /* 0x0000001a0f0f6212 */ /* 0x000fc600078e3cff */
        /* <DEDUP_REMOVED lines=13> */
[----:B------:R-:W-:Y:S02]  /*0790*/  @P6 LOP3.LUT R4, R4, R27, RZ, 0x3c, !PT ;  /* 0x0000001b04046212 */ /* 0x000fe400078e3cff */
[----:B------:R-:W-:Y:S02]  /*07a0*/  @P6 LOP3.LUT R2, R2, R21, RZ, 0x3c, !PT ;  /* 0x0000001502026212 */ /* 0x000fe400078e3cff */
[----:B------:R-:W-:Y:S02]  /*07b0*/  @P0 LOP3.LUT R4, R4, R23, RZ, 0x3c, !PT ;  /* 0x0000001704040212 */ /* 0x000fe400078e3cff */
[----:B------:R-:W-:Y:S02]  /*07c0*/  @P0 LOP3.LUT R2, R2, R25, RZ, 0x3c, !PT ;  /* 0x0000001902020212 */ /* 0x000fe400078e3cff */
[----:B--2---:R-:W-:Y:S02]  /*07d0*/  @P6 LOP3.LUT R5, R5, R18, RZ, 0x3c, !PT ;  /* 0x0000001205056212 */ /* 0x004fe400078e3cff */
[----:B---3--:R-:W-:-:S02]  /*07e0*/  @P6 LOP3.LUT R3, R3, R20, RZ, 0x3c, !PT ;  /* 0x0000001403036212 */ /* 0x008fc400078e3cff */
[----:B----4-:R-:W-:Y:S02]  /*07f0*/  @P0 LOP3.LUT R5, R5, R22, RZ, 0x3c, !PT ;  /* 0x0000001605050212 */ /* 0x010fe400078e3cff */
[----:B------:R-:W-:Y:S02]  /*0800*/  @P0 LOP3.LUT R3, R3, R26, RZ, 0x3c, !PT ;  /* 0x0000001a03030212 */ /* 0x000fe400078e3cff */
[----:B------:R-:W-:-:S13]  /*0810*/  R2P PR, R24.B1, 0x7f ;  /* 0x0000007f18007804 */ /* 0x000fda0000001000 */
[----:B------:R-:W2:Y:S04]  /*0820*/  @P0 LDG.E R18, desc[UR4][R10.64+0xa0] ;  /* 0x0000a0040a120981 */ /* 0x000ea8000c1e1900 */
[----:B------:R-:W3:Y:S04]  /*0830*/  @P1 LDG.E R22, desc[UR4][R10.64+0xb4] ;  /* 0x0000b4040a161981 */ /* 0x000ee8000c1e1900 */
[----:B------:R-:W4:Y:S04]  /*0840*/  @P2 LDG.E R26, desc[UR4][R10.64+0xc8] ;  /* 0x0000c8040a1a2981 */ /* 0x000f28000c1e1900 */
[----:B------:R-:W4:Y:S04]  /*0850*/  @P3 LDG.E R28, desc[UR4][R10.64+0xdc] ;  /* 0x0000dc040a1c3981 */ /* 0x000f28000c1e1900 */
[----:B------:R-:W4:Y:S04]  /*0860*/  @P0 LDG.E R23, desc[UR4][R10.64+0xa4] ;  /* 0x0000a4040a170981 */ /* 0x000f28000c1e1900 */
[----:B------:R-:W4:Y:S04]  /*0870*/  @P0 LDG.E R20, desc[UR4][R10.64+0xa8] ;  /* 0x0000a8040a140981 */ /* 0x000f28000c1e1900 */
[----:B------:R-:W4:Y:S04]  /*0880*/  @P4 LDG.E R25, desc[UR4][R10.64+0xf0] ;  /* 0x0000f0040a194981 */ /* 0x000f28000c1e1900 */
        /* <DEDUP_REMOVED lines=21> */
[----:B------:R-:W-:Y:S02]  /*09e0*/  LOP3.LUT P0, RZ, R24, 0x8000, RZ, 0xc0, !PT ;  /* 0x0000800018ff7812 */ /* 0x000fe4000780c0ff */
[----:B----4-:R-:W-:Y:S01]  /*09f0*/  @P5 LOP3.LUT R15, R15, R26, RZ, 0x3c, !PT ;  /* 0x0000001a0f0f5212 */ /* 0x010fe200078e3cff */
[----:B------:R-:W4:Y:S04]  /*0a00*/  @P3 LDG.E R24, desc[UR4][R10.64+0xe4] ;  /* 0x0000e4040a183981 */ /* 0x000f28000c1e1900 */
[----:B------:R-:W2:Y:S01]  /*0a10*/  @P6 LDG.E R26, desc[UR4][R10.64+0x118] ;  /* 0x000118040a1a6981 */ /* 0x000ea2000c1e1900 */
        /* <DEDUP_REMOVED lines=8> */
[----:B---3--:R-:W-:-:S03]  /*0aa0*/  @P2 LOP3.LUT R3, R3, R22, RZ, 0x3c, !PT ;  /* 0x0000001603032212 */ /* 0x008fc600078e3cff */
[----:B------:R-:W3:Y:S01]  /*0ab0*/  @P4 LDG.E R22, desc[UR4][R10.64+0x100] ;  /* 0x000100040a164981 */ /* 0x000ee2000c1e1900 */
[----:B--2---:R-:W-:-:S03]  /*0ac0*/  @P6 LOP3.LUT R15, R15, R26, RZ, 0x3c, !PT ;  /* 0x0000001a0f0f6212 */ /* 0x004fc600078e3cff */
[----:B------:R-:W2:Y:S01]  /*0ad0*/  @P0 LDG.E R26, desc[UR4][R10.64+0x12c] ;  /* 0x00012c040a1a0981 */ /* 0x000ea2000c1e1900 */
[----:B----4-:R-:W-:-:S03]  /*0ae0*/  @P2 LOP3.LUT R2, R2, R23, RZ, 0x3c, !PT ;  /* 0x0000001702022212 */ /* 0x010fc600078e3cff */
[----:B------:R-:W4:Y:S01]  /*0af0*/  @P4 LDG.E R23, desc[UR4][R10.64+0xfc] ;  /* 0x0000fc040a174981 */ /* 0x000f22000c1e1900 */
[----:B------:R-:W-:-:S03]  /*0b00*/  @P2 LOP3.LUT R5, R5, R20, RZ, 0x3c, !PT ;  /* 0x0000001405052212 */ /* 0x000fc600078e3cff */
[----:B------:R-:W4:Y:S01]  /*0b10*/  @P4 LDG.E R20, desc[UR4][R10.64+0xf8] ;  /* 0x0000f8040a144981 */ /* 0x000f22000c1e1900 */
[----:B------:R-:W-:Y:S02]  /*0b20*/  @P3 LOP3.LUT R2, R2, R27, RZ, 0x3c, !PT ;  /* 0x0000001b02023212 */ /* 0x000fe400078e3cff */
[----:B------:R-:W-:Y:S01]  /*0b30*/  @P3 LOP3.LUT R4, R4, R25, RZ, 0x3c, !PT ;  /* 0x0000001904043212 */ /* 0x000fe200078e3cff */
[----:B------:R-:W4:Y:S01]  /*0b40*/  @P5 LDG.E R27, desc[UR4][R10.64+0x110] ;  /* 0x000110040a1b5981 */ /* 0x000f22000c1e1900 */
[----:B------:R-:W-:-:S03]  /*0b50*/  @P3 LOP3.LUT R5, R5, R24, RZ, 0x3c, !PT ;  /* 0x0000001805053212 */ /* 0x000fc600078e3cff */
[----:B------:R-:W4:Y:S04]  /*0b60*/  @P5 LDG.E R25, desc[UR4][R10.64+0x108] ;  /* 0x000108040a195981 */ /* 0x000f28000c1e1900 */
        /* <DEDUP_REMOVED lines=19> */
[----:B------:R-:W-:-:S05]  /*0ca0*/  VIADD R19, R19, 0x10 ;  /* 0x0000001013137836 */ /* 0x000fca0000000000 */
[----:B------:R-:W-:Y:S02]  /*0cb0*/  ISETP.NE.AND P1, PT, R19, 0x20, PT ;  /* 0x000000201300780c */ /* 0x000fe40003f25270 */
[----:B------:R-:W-:Y:S02]  /*0cc0*/  @P5 LOP3.LUT R3, R3, R18, RZ, 0x3c, !PT ;  /* 0x0000001203035212 */ /* 0x000fe400078e3cff */
[----:B------:R-:W-:Y:S02]  /*0cd0*/  @P6 LOP3.LUT R4, R4, R21, RZ, 0x3c, !PT ;  /* 0x0000001504046212 */ /* 0x000fe400078e3cff */
[----:B---3--:R-:W-:-:S04]  /*0ce0*/  @P6 LOP3.LUT R3, R3, R22, RZ, 0x3c, !PT ;  /* 0x0000001603036212 */ /* 0x008fc800078e3cff */
[----:B--2---:R-:W-:Y:S02]  /*0cf0*/  @P0 LOP3.LUT R3, R3, R26, RZ, 0x3c, !PT ;  /* 0x0000001a03030212 */ /* 0x004fe400078e3cff */
[----:B----4-:R-:W-:Y:S02]  /*0d00*/  @P6 LOP3.LUT R2, R2, R23, RZ, 0x3c, !PT ;  /* 0x0000001702026212 */ /* 0x010fe400078e3cff */
[----:B------:R-:W-:Y:S02]  /*0d10*/  @P6 LOP3.LUT R5, R5, R20, RZ, 0x3c, !PT ;  /* 0x0000001405056212 */ /* 0x000fe400078e3cff */
[----:B------:R-:W-:Y:S02]  /*0d20*/  @P0 LOP3.LUT R2, R2, R27, RZ, 0x3c, !PT ;  /* 0x0000001b02020212 */ /* 0x000fe400078e3cff */
[----:B------:R-:W-:Y:S02]  /*0d30*/  @P0 LOP3.LUT R4, R4, R25, RZ, 0x3c, !PT ;  /* 0x0000001904040212 */ /* 0x000fe400078e3cff */
[----:B------:R-:W-:Y:S01]  /*0d40*/  @P0 LOP3.LUT R5, R5, R24, RZ, 0x3c, !PT ;  /* 0x0000001805050212 */ /* 0x000fe200078e3cff */
[----:B------:R-:W-:Y:S06]  /*0d50*/  @P1 BRA `(.L_x_12) ;  /* 0xfffffff400481947 */ /* 0x000fec000383ffff */
[----:B------:R-:W-:-:S05]  /*0d60*/  VIADD R17, R17, 0x1 ;  /* 0x0000000111117836 */ /* 0x000fca0000000000 */
[----:B------:R-:W-:-:S13]  /*0d70*/  ISETP.NE.AND P0, PT, R17, 0x5, PT ;  /* 0x000000051100780c */ /* 0x000fda0003f05270 */
[----:B------:R-:W-:Y:S05]  /*0d80*/  @P0 BRA `(.L_x_13) ;  /* 0xfffffff400300947 */ /* 0x000fea000383ffff */
[----:B------:R0:W-:Y:S01]  /*0d90*/  STG.E.64 desc[UR4][R6.64+0x8], R4 ;  /* 0x0000080406007986 */ /* 0x0001e2000c101b04 */
[----:B------:R-:W-:Y:S01]  /*0da0*/  VIADD R14, R14, 0x1 ;  /* 0x000000010e0e7836 */ /* 0x000fe20000000000 */
[----:B------:R-:W-:Y:S02]  /*0db0*/  LOP3.LUT R11, R13, 0x3, RZ, 0xc0, !PT ;  /* 0x000000030d0b7812 */ /* 0x000fe400078ec0ff */
[----:B------:R0:W-:Y:S02]  /*0dc0*/  STG.E.64 desc[UR4][R6.64+0x10], R2 ;  /* 0x0000100206007986 */ /* 0x0001e4000c101b04 */
[----:B------:R-:W-:Y:S02]  /*0dd0*/  ISETP.GE.U32.AND P0, PT, R14, R11, PT ;  /* 0x0000000b0e00720c */ /* 0x000fe40003f06070 */
[----:B------:R0:W-:Y:S11]  /*0de0*/  STG.E desc[UR4][R6.64+0x4], R15 ;  /* 0x0000040f06007986 */ /* 0x0001f6000c101904 */
[----:B------:R-:W-:Y:S05]  /*0df0*/  @!P0 BRA `(.L_x_14) ;  /* 0xfffffff400048947 */ /* 0x000fea000383ffff */
.L_x_11:
[----:B------:R-:W-:Y:S05]  /*0e00*/  BSYNC.RECONVERGENT B1 ;  /* 0x0000000000017941 */ /* 0x000fea0003800200 */
.L_x_10:
[C---:B------:R-:W-:Y:S01]  /*0e10*/  ISETP.GT.U32.AND P0, PT, R13.reuse, 0x3, PT ;  /* 0x000000030d00780c */ /* 0x040fe20003f04070 */
[----:B------:R-:W-:Y:S01]  /*0e20*/  VIADD R12, R12, 0x1 ;  /* 0x000000010c0c7836 */ /* 0x000fe20000000000 */
[--C-:B------:R-:W-:Y:S02]  /*0e30*/  SHF.R.U64 R13, R13, 0x2, R0.reuse ;  /* 0x000000020d0d7819 */ /* 0x100fe40000001200 */
[----:B------:R-:W-:Y:S02]  /*0e40*/  ISETP.GT.U32.AND.EX P0, PT, R0, RZ, PT, P0 ;  /* 0x000000ff0000720c */ /* 0x000fe40003f04100 */
[----:B------:R-:W-:-:S11]  /*0e50*/  SHF.R.U32.HI R0, RZ, 0x2, R0 ;  /* 0x00000002ff007819 */ /* 0x000fd60000011600 */
[----:B------:R-:W-:Y:S05]  /*0e60*/  @P0 BRA `(.L_x_15) ;  /* 0xfffffff000c80947 */ /* 0x000fea000383ffff */
.L_x_9:
[----:B------:R-:W-:Y:S05]  /*0e70*/  BSYNC.RECONVERGENT B0 ;  /* 0x0000000000007941 */ /* 0x000fea0003800200 */
.L_x_8:
[----:B------:R-:W-:Y:S04]  /*0e80*/  STG.E.64 desc[UR4][R6.64+0x18], RZ ;  /* 0x000018ff06007986 */ /* 0x000fe8000c101b04 */
[----:B------:R-:W-:Y:S04]  /*0e90*/  STG.E desc[UR4][R6.64+0x20], RZ ;  /* 0x000020ff06007986 */ /* 0x000fe8000c101904 */
[----:B------:R-:W-:Y:S01]  /*0ea0*/  STG.E.64 desc[UR4][R6.64+0x28], RZ ;  /* 0x000028ff06007986 */ /* 0x000fe2000c101b04 */
[----:B------:R-:W-:Y:S05]  /*0eb0*/  EXIT ;  /* 0x000000000000794d */ /* 0x000fea0003800000 */
.L_x_16:
        /* <DEDUP_REMOVED lines=12> */
.L_x_19:


//--------------------- .nv.global.init           --------------------------
	.section	.nv.global.init,"aw",@progbits
	.align	4
.nv.global.init:
	.type		mrg32k3aM1SubSeq,@object
	.size		mrg32k3aM1SubSeq,(mrg32k3aM2SubSeq - mrg32k3aM1SubSeq)
mrg32k3aM1SubSeq:
        /*0000*/ 	.byte	0x0b, 0xcc, 0xee, 0x04, 0x73, 0x29, 0x8b, 0x6f, 0xf6, 0x53, 0x03, 0xf6, 0x23, 0xf6, 0xea, 0xda
        /* <DEDUP_REMOVED lines=125> */
	.type		mrg32k3aM2SubSeq,@object
	.size		mrg32k3aM2SubSeq,(mrg32k3aM1 - mrg32k3aM2SubSeq)
mrg32k3aM2SubSeq:
        /* <DEDUP_REMOVED lines=126> */
	.type		mrg32k3aM1,@object
	.size		mrg32k3aM1,(mrg32k3aM1Seq - mrg32k3aM1)
mrg32k3aM1:
        /* <DEDUP_REMOVED lines=144> */
	.type		mrg32k3aM1Seq,@object
	.size		mrg32k3aM1Seq,(mrg32k3aM2 - mrg32k3aM1Seq)
mrg32k3aM1Seq:
        /* <DEDUP_REMOVED lines=144> */
	.type		mrg32k3aM2,@object
	.size		mrg32k3aM2,(mrg32k3aM2Seq - mrg32k3aM2)
mrg32k3aM2:
        /* <DEDUP_REMOVED lines=144> */
	.type		mrg32k3aM2Seq,@object
	.size		mrg32k3aM2Seq,(precalc_xorwow_matrix - mrg32k3aM2Seq)
mrg32k3aM2Seq:
        /* <DEDUP_REMOVED lines=144> */
	.type		precalc_xorwow_matrix,@object
	.size		precalc_xorwow_matrix,(precalc_xorwow_offset_matrix - precalc_xorwow_matrix)
precalc_xorwow_matrix:
        /* <DEDUP_REMOVED lines=6400> */
	.type		precalc_xorwow_offset_matrix,@object
	.size		precalc_xorwow_offset_matrix,(.L_1 - precalc_xorwow_offset_matrix)
precalc_xorwow_offset_matrix:
        /* <DEDUP_REMOVED lines=6400> */
.L_1:


//--------------------- .nv.shared._Z14approximate_piP17curandStateXORWOWPii --------------------------
	.section	.nv.shared._Z14approximate_piP17curandStateXORWOWPii,"aw",@nobits
	.sectionflags	@""
	.align	4
.nv.shared._Z14approximate_piP17curandStateXORWOWPii:
	.zero		1032


//--------------------- .nv.shared.reserved.0     --------------------------
	.section	.nv.shared.reserved.0,"aw",@nobits
	.weak		__nv_reservedSMEM_offset_0_alias
	.size		__nv_reservedSMEM_offset_0_alias, 0, 64
	.other		__nv_reservedSMEM_offset_0_alias,@"STO_CUDA_RESERVED_SHARED STV_DEFAULT"
__nv_reservedSMEM_offset_0_alias:
	.zero		0
	.zero		64


//--------------------- .nv.constant0._Z14approximate_piP17curandStateXORWOWPii --------------------------
	.section	.nv.constant0._Z14approximate_piP17curandStateXORWOWPii,"a",@progbits
	.sectionflags	@""
	.align	4
.nv.constant0._Z14approximate_piP17curandStateXORWOWPii:
	.zero		916


//--------------------- .nv.constant0._Z4initjP17curandStateXORWOW --------------------------
	.section	.nv.constant0._Z4initjP17curandStateXORWOW,"a",@progbits
	.sectionflags	@""
	.align	4
.nv.constant0._Z4initjP17curandStateXORWOW:
	.zero		912


//--------------------- SYMBOLS --------------------------

	.type		.nv.reservedSmem.offset0,@object
	.size		.nv.reservedSmem.offset0,0x4
	.type		.nv.reservedSmem.cap,@object
	.size		.nv.reservedSmem.cap,0x4
